//
// Generated by NVIDIA NVVM Compiler
//
// Compiler Build ID: CL-32267302
// Cuda compilation tools, release 12.0, V12.0.140
// Based on NVVM 7.0.1
//

.version 8.0
.target sm_52
.address_size 64

	// .globl	batchGradientsKernel

.visible .entry batchGradientsKernel(
	.param .u32 batchGradientsKernel_param_0,
	.param .u64 batchGradientsKernel_param_1,
	.param .u64 batchGradientsKernel_param_2,
	.param .u64 batchGradientsKernel_param_3,
	.param .u64 batchGradientsKernel_param_4,
	.param .u64 batchGradientsKernel_param_5
)
{
	.reg .pred 	%p<100>;
	.reg .b32 	%r<236>;
	.reg .f64 	%fd<64>;
	.reg .b64 	%rd<67>;


	ld.param.u32 	%r117, [batchGradientsKernel_param_0];
	ld.param.u64 	%rd8, [batchGradientsKernel_param_1];
	ld.param.u64 	%rd4, [batchGradientsKernel_param_2];
	ld.param.u64 	%rd5, [batchGradientsKernel_param_3];
	ld.param.u64 	%rd6, [batchGradientsKernel_param_4];
	ld.param.u64 	%rd7, [batchGradientsKernel_param_5];
	cvta.to.global.u64 	%rd1, %rd8;
	mov.u32 	%r118, %ntid.x;
	mov.u32 	%r119, %ctaid.x;
	mov.u32 	%r120, %tid.x;
	mad.lo.s32 	%r1, %r119, %r118, %r120;
	setp.ge.s32 	%p1, %r1, %r117;
	@%p1 bra 	$L__BB0_186;

	cvta.to.global.u64 	%rd2, %rd4;
	ld.global.u32 	%r2, [%rd2+24];
	div.s32 	%r3, %r1, %r2;
	ld.global.u32 	%r121, [%rd2+20];
	rem.s32 	%r122, %r1, %r121;
	ld.global.u32 	%r123, [%rd2+16];
	div.s32 	%r4, %r122, %r123;
	rem.s32 	%r124, %r1, %r123;
	ld.global.u32 	%r5, [%rd2];
	div.s32 	%r6, %r124, %r5;
	rem.s32 	%r206, %r1, %r5;
	mul.lo.s32 	%r125, %r3, %r2;
	sub.s32 	%r8, %r1, %r125;
	setp.lt.s32 	%p2, %r1, %r2;
	mul.wide.s32 	%rd9, %r8, 8;
	add.s64 	%rd3, %rd1, %rd9;
	@%p2 bra 	$L__BB0_125;
	bra.uni 	$L__BB0_2;

$L__BB0_125:
	setp.eq.s32 	%p68, %r3, 0;
	@%p68 bra 	$L__BB0_128;

	setp.ne.s32 	%p69, %r3, 2;
	mov.u32 	%r227, %r5;
	@%p69 bra 	$L__BB0_129;

	ld.global.u32 	%r227, [%rd2+8];
	mov.u32 	%r206, %r4;
	bra.uni 	$L__BB0_129;

$L__BB0_2:
	shl.b32 	%r126, %r2, 1;
	setp.lt.s32 	%p3, %r1, %r126;
	@%p3 bra 	$L__BB0_64;
	bra.uni 	$L__BB0_3;

$L__BB0_64:
	setp.eq.s32 	%p36, %r3, 0;
	@%p36 bra 	$L__BB0_67;

	setp.ne.s32 	%p37, %r3, 2;
	mov.u32 	%r217, %r5;
	@%p37 bra 	$L__BB0_68;

	ld.global.u32 	%r217, [%rd2+8];
	mov.u32 	%r206, %r4;
	bra.uni 	$L__BB0_68;

$L__BB0_3:
	setp.eq.s32 	%p4, %r3, 0;
	@%p4 bra 	$L__BB0_6;

	setp.ne.s32 	%p5, %r3, 2;
	mov.u32 	%r207, %r5;
	@%p5 bra 	$L__BB0_7;

	ld.global.u32 	%r207, [%rd2+8];
	mov.u32 	%r206, %r4;
	bra.uni 	$L__BB0_7;

$L__BB0_128:
	ld.global.u32 	%r227, [%rd2+4];
	mov.u32 	%r206, %r6;

$L__BB0_129:
	setp.eq.s32 	%p70, %r227, 1;
	mov.f64 	%fd63, 0d0000000000000000;
	@%p70 bra 	$L__BB0_185;

	setp.eq.s32 	%p71, %r206, 0;
	@%p71 bra 	$L__BB0_178;

	add.s32 	%r181, %r227, -1;
	setp.eq.s32 	%p72, %r206, %r181;
	@%p72 bra 	$L__BB0_171;
	bra.uni 	$L__BB0_132;

$L__BB0_171:
	ld.global.f64 	%fd27, [%rd3];
	mov.u32 	%r234, 0;
	@%p68 bra 	$L__BB0_176;

	setp.eq.s32 	%p95, %r3, 1;
	@%p95 bra 	$L__BB0_175;

	setp.ne.s32 	%p96, %r3, 2;
	@%p96 bra 	$L__BB0_177;

	ld.global.u32 	%r202, [%rd2+4];
	mul.lo.s32 	%r203, %r5, %r202;
	sub.s32 	%r234, %r8, %r203;
	bra.uni 	$L__BB0_177;

$L__BB0_178:
	mov.u32 	%r235, 0;
	@%p68 bra 	$L__BB0_183;

	setp.eq.s32 	%p98, %r3, 1;
	@%p98 bra 	$L__BB0_182;

	setp.ne.s32 	%p99, %r3, 2;
	@%p99 bra 	$L__BB0_184;

	ld.global.u32 	%r205, [%rd2+4];
	mad.lo.s32 	%r235, %r5, %r205, %r8;
	bra.uni 	$L__BB0_184;

$L__BB0_67:
	ld.global.u32 	%r217, [%rd2+4];
	mov.u32 	%r206, %r6;

$L__BB0_68:
	setp.eq.s32 	%p38, %r217, 1;
	mov.f64 	%fd62, 0d0000000000000000;
	@%p38 bra 	$L__BB0_124;

	setp.eq.s32 	%p39, %r206, 0;
	@%p39 bra 	$L__BB0_117;

	add.s32 	%r156, %r217, -1;
	setp.eq.s32 	%p40, %r206, %r156;
	@%p40 bra 	$L__BB0_110;
	bra.uni 	$L__BB0_71;

$L__BB0_110:
	ld.global.f64 	%fd17, [%rd3];
	mov.u32 	%r224, 0;
	@%p36 bra 	$L__BB0_115;

	setp.eq.s32 	%p63, %r3, 1;
	@%p63 bra 	$L__BB0_114;

	setp.ne.s32 	%p64, %r3, 2;
	@%p64 bra 	$L__BB0_116;

	ld.global.u32 	%r177, [%rd2+4];
	mul.lo.s32 	%r178, %r5, %r177;
	sub.s32 	%r224, %r8, %r178;
	bra.uni 	$L__BB0_116;

$L__BB0_6:
	ld.global.u32 	%r207, [%rd2+4];
	mov.u32 	%r206, %r6;

$L__BB0_7:
	setp.eq.s32 	%p6, %r207, 1;
	mov.f64 	%fd61, 0d0000000000000000;
	@%p6 bra 	$L__BB0_63;

	setp.eq.s32 	%p7, %r206, 0;
	@%p7 bra 	$L__BB0_56;

	add.s32 	%r131, %r207, -1;
	setp.eq.s32 	%p8, %r206, %r131;
	@%p8 bra 	$L__BB0_49;
	bra.uni 	$L__BB0_10;

$L__BB0_49:
	ld.global.f64 	%fd7, [%rd3];
	mov.u32 	%r214, 0;
	@%p4 bra 	$L__BB0_54;

	setp.eq.s32 	%p31, %r3, 1;
	@%p31 bra 	$L__BB0_53;

	setp.ne.s32 	%p32, %r3, 2;
	@%p32 bra 	$L__BB0_55;

	ld.global.u32 	%r152, [%rd2+4];
	mul.lo.s32 	%r153, %r5, %r152;
	sub.s32 	%r214, %r8, %r153;
	bra.uni 	$L__BB0_55;

$L__BB0_132:
	setp.eq.s32 	%p73, %r206, 1;
	add.s32 	%r182, %r227, -2;
	setp.eq.s32 	%p74, %r206, %r182;
	or.pred  	%p75, %p73, %p74;
	@%p75 bra 	$L__BB0_158;
	bra.uni 	$L__BB0_133;

$L__BB0_158:
	mov.u32 	%r232, 0;
	@%p68 bra 	$L__BB0_163;

	setp.eq.s32 	%p89, %r3, 1;
	@%p89 bra 	$L__BB0_162;

	setp.ne.s32 	%p90, %r3, 2;
	@%p90 bra 	$L__BB0_164;

	ld.global.u32 	%r197, [%rd2+4];
	mad.lo.s32 	%r232, %r5, %r197, %r8;
	bra.uni 	$L__BB0_164;

$L__BB0_117:
	mov.u32 	%r225, 0;
	@%p36 bra 	$L__BB0_122;

	setp.eq.s32 	%p66, %r3, 1;
	@%p66 bra 	$L__BB0_121;

	setp.ne.s32 	%p67, %r3, 2;
	@%p67 bra 	$L__BB0_123;

	ld.global.u32 	%r180, [%rd2+4];
	mad.lo.s32 	%r225, %r5, %r180, %r8;
	bra.uni 	$L__BB0_123;

$L__BB0_56:
	mov.u32 	%r215, 0;
	@%p4 bra 	$L__BB0_61;

	setp.eq.s32 	%p34, %r3, 1;
	@%p34 bra 	$L__BB0_60;

	setp.ne.s32 	%p35, %r3, 2;
	@%p35 bra 	$L__BB0_62;

	ld.global.u32 	%r155, [%rd2+4];
	mad.lo.s32 	%r215, %r5, %r155, %r8;
	bra.uni 	$L__BB0_62;

$L__BB0_71:
	setp.eq.s32 	%p41, %r206, 1;
	add.s32 	%r157, %r217, -2;
	setp.eq.s32 	%p42, %r206, %r157;
	or.pred  	%p43, %p41, %p42;
	@%p43 bra 	$L__BB0_97;
	bra.uni 	$L__BB0_72;

$L__BB0_97:
	mov.u32 	%r222, 0;
	@%p36 bra 	$L__BB0_102;

	setp.eq.s32 	%p57, %r3, 1;
	@%p57 bra 	$L__BB0_101;

	setp.ne.s32 	%p58, %r3, 2;
	@%p58 bra 	$L__BB0_103;

	ld.global.u32 	%r172, [%rd2+4];
	mad.lo.s32 	%r222, %r5, %r172, %r8;
	bra.uni 	$L__BB0_103;

$L__BB0_10:
	setp.eq.s32 	%p9, %r206, 1;
	add.s32 	%r132, %r207, -2;
	setp.eq.s32 	%p10, %r206, %r132;
	or.pred  	%p11, %p9, %p10;
	@%p11 bra 	$L__BB0_36;
	bra.uni 	$L__BB0_11;

$L__BB0_36:
	mov.u32 	%r212, 0;
	@%p4 bra 	$L__BB0_41;

	setp.eq.s32 	%p25, %r3, 1;
	@%p25 bra 	$L__BB0_40;

	setp.ne.s32 	%p26, %r3, 2;
	@%p26 bra 	$L__BB0_42;

	ld.global.u32 	%r147, [%rd2+4];
	mad.lo.s32 	%r212, %r5, %r147, %r8;
	bra.uni 	$L__BB0_42;

$L__BB0_133:
	mov.u32 	%r228, 0;
	@%p68 bra 	$L__BB0_138;

	setp.eq.s32 	%p77, %r3, 1;
	@%p77 bra 	$L__BB0_137;

	setp.ne.s32 	%p78, %r3, 2;
	@%p78 bra 	$L__BB0_139;

	ld.global.u32 	%r184, [%rd2+4];
	shl.b32 	%r185, %r184, 1;
	neg.s32 	%r186, %r185;
	mad.lo.s32 	%r228, %r186, %r5, %r8;
	bra.uni 	$L__BB0_139;

$L__BB0_183:
	add.s32 	%r235, %r5, %r8;
	bra.uni 	$L__BB0_184;

$L__BB0_182:
	add.s32 	%r235, %r8, 1;

$L__BB0_184:
	mul.wide.s32 	%rd62, %r235, 8;
	add.s64 	%rd63, %rd1, %rd62;
	ld.global.f64 	%fd59, [%rd3];
	ld.global.f64 	%fd60, [%rd63];
	sub.f64 	%fd63, %fd60, %fd59;
	bra.uni 	$L__BB0_185;

$L__BB0_176:
	sub.s32 	%r234, %r8, %r5;
	bra.uni 	$L__BB0_177;

$L__BB0_175:
	add.s32 	%r234, %r8, -1;

$L__BB0_177:
	mul.wide.s32 	%rd60, %r234, 8;
	add.s64 	%rd61, %rd1, %rd60;
	ld.global.f64 	%fd58, [%rd61];
	sub.f64 	%fd63, %fd27, %fd58;
	bra.uni 	$L__BB0_185;

$L__BB0_72:
	mov.u32 	%r218, 0;
	@%p36 bra 	$L__BB0_77;

	setp.eq.s32 	%p45, %r3, 1;
	@%p45 bra 	$L__BB0_76;

	setp.ne.s32 	%p46, %r3, 2;
	@%p46 bra 	$L__BB0_78;

	ld.global.u32 	%r159, [%rd2+4];
	shl.b32 	%r160, %r159, 1;
	neg.s32 	%r161, %r160;
	mad.lo.s32 	%r218, %r161, %r5, %r8;
	bra.uni 	$L__BB0_78;

$L__BB0_11:
	mov.u32 	%r208, 0;
	@%p4 bra 	$L__BB0_16;

	setp.eq.s32 	%p13, %r3, 1;
	@%p13 bra 	$L__BB0_15;

	setp.ne.s32 	%p14, %r3, 2;
	@%p14 bra 	$L__BB0_17;

	ld.global.u32 	%r134, [%rd2+4];
	shl.b32 	%r135, %r134, 1;
	neg.s32 	%r136, %r135;
	mad.lo.s32 	%r208, %r136, %r5, %r8;
	bra.uni 	$L__BB0_17;

$L__BB0_122:
	add.s32 	%r225, %r5, %r8;
	bra.uni 	$L__BB0_123;

$L__BB0_121:
	add.s32 	%r225, %r8, 1;

$L__BB0_123:
	mul.wide.s32 	%rd43, %r225, 8;
	add.s64 	%rd44, %rd1, %rd43;
	ld.global.f64 	%fd49, [%rd3];
	ld.global.f64 	%fd50, [%rd44];
	sub.f64 	%fd62, %fd50, %fd49;
	bra.uni 	$L__BB0_124;

$L__BB0_61:
	add.s32 	%r215, %r5, %r8;
	bra.uni 	$L__BB0_62;

$L__BB0_60:
	add.s32 	%r215, %r8, 1;

$L__BB0_62:
	mul.wide.s32 	%rd24, %r215, 8;
	add.s64 	%rd25, %rd1, %rd24;
	ld.global.f64 	%fd39, [%rd3];
	ld.global.f64 	%fd40, [%rd25];
	sub.f64 	%fd61, %fd40, %fd39;
	bra.uni 	$L__BB0_63;

$L__BB0_115:
	sub.s32 	%r224, %r8, %r5;
	bra.uni 	$L__BB0_116;

$L__BB0_114:
	add.s32 	%r224, %r8, -1;

$L__BB0_116:
	mul.wide.s32 	%rd41, %r224, 8;
	add.s64 	%rd42, %rd1, %rd41;
	ld.global.f64 	%fd48, [%rd42];
	sub.f64 	%fd62, %fd17, %fd48;
	bra.uni 	$L__BB0_124;

$L__BB0_54:
	sub.s32 	%r214, %r8, %r5;
	bra.uni 	$L__BB0_55;

$L__BB0_53:
	add.s32 	%r214, %r8, -1;

$L__BB0_55:
	mul.wide.s32 	%rd22, %r214, 8;
	add.s64 	%rd23, %rd1, %rd22;
	ld.global.f64 	%fd38, [%rd23];
	sub.f64 	%fd61, %fd7, %fd38;
	bra.uni 	$L__BB0_63;

$L__BB0_163:
	add.s32 	%r232, %r5, %r8;
	bra.uni 	$L__BB0_164;

$L__BB0_162:
	add.s32 	%r232, %r8, 1;

$L__BB0_164:
	mul.wide.s32 	%rd56, %r232, 8;
	add.s64 	%rd57, %rd1, %rd56;
	ld.global.f64 	%fd25, [%rd57];
	mov.u32 	%r233, 0;
	@%p68 bra 	$L__BB0_169;

	setp.eq.s32 	%p92, %r3, 1;
	@%p92 bra 	$L__BB0_168;

	setp.ne.s32 	%p93, %r3, 2;
	@%p93 bra 	$L__BB0_170;

	ld.global.u32 	%r199, [%rd2+4];
	mul.lo.s32 	%r200, %r5, %r199;
	sub.s32 	%r233, %r8, %r200;
	bra.uni 	$L__BB0_170;

$L__BB0_138:
	mad.lo.s32 	%r228, %r5, -2, %r8;
	bra.uni 	$L__BB0_139;

$L__BB0_137:
	add.s32 	%r228, %r8, -2;

$L__BB0_139:
	mul.wide.s32 	%rd48, %r228, 8;
	add.s64 	%rd49, %rd1, %rd48;
	ld.global.f64 	%fd21, [%rd49];
	mov.u32 	%r229, 0;
	@%p68 bra 	$L__BB0_144;

	setp.eq.s32 	%p80, %r3, 1;
	@%p80 bra 	$L__BB0_143;

	setp.ne.s32 	%p81, %r3, 2;
	@%p81 bra 	$L__BB0_145;

	ld.global.u32 	%r188, [%rd2+4];
	mul.lo.s32 	%r189, %r5, %r188;
	sub.s32 	%r229, %r8, %r189;
	bra.uni 	$L__BB0_145;

$L__BB0_169:
	sub.s32 	%r233, %r8, %r5;
	bra.uni 	$L__BB0_170;

$L__BB0_168:
	add.s32 	%r233, %r8, -1;

$L__BB0_170:
	mul.wide.s32 	%rd58, %r233, 8;
	add.s64 	%rd59, %rd1, %rd58;
	ld.global.f64 	%fd56, [%rd59];
	sub.f64 	%fd57, %fd25, %fd56;
	mul.f64 	%fd63, %fd57, 0d3FE0000000000000;
	bra.uni 	$L__BB0_185;

$L__BB0_144:
	sub.s32 	%r229, %r8, %r5;
	bra.uni 	$L__BB0_145;

$L__BB0_143:
	add.s32 	%r229, %r8, -1;

$L__BB0_145:
	mul.wide.s32 	%rd50, %r229, 8;
	add.s64 	%rd51, %rd1, %rd50;
	ld.global.f64 	%fd52, [%rd51];
	fma.rn.f64 	%fd22, %fd52, 0dC020000000000000, %fd21;
	mov.u32 	%r230, 0;
	@%p68 bra 	$L__BB0_150;

	setp.eq.s32 	%p83, %r3, 1;
	@%p83 bra 	$L__BB0_149;

	setp.ne.s32 	%p84, %r3, 2;
	@%p84 bra 	$L__BB0_151;

	ld.global.u32 	%r191, [%rd2+4];
	mad.lo.s32 	%r230, %r5, %r191, %r8;
	bra.uni 	$L__BB0_151;

$L__BB0_150:
	add.s32 	%r230, %r5, %r8;
	bra.uni 	$L__BB0_151;

$L__BB0_149:
	add.s32 	%r230, %r8, 1;

$L__BB0_151:
	mul.wide.s32 	%rd52, %r230, 8;
	add.s64 	%rd53, %rd1, %rd52;
	ld.global.f64 	%fd53, [%rd53];
	fma.rn.f64 	%fd23, %fd53, 0d4020000000000000, %fd22;
	mov.u32 	%r231, 0;
	@%p68 bra 	$L__BB0_156;

	setp.eq.s32 	%p86, %r3, 1;
	@%p86 bra 	$L__BB0_155;

	setp.ne.s32 	%p87, %r3, 2;
	@%p87 bra 	$L__BB0_157;

	ld.global.u32 	%r193, [%rd2+4];
	shl.b32 	%r194, %r193, 1;
	mad.lo.s32 	%r231, %r194, %r5, %r8;
	bra.uni 	$L__BB0_157;

$L__BB0_156:
	shl.b32 	%r195, %r5, 1;
	add.s32 	%r231, %r195, %r8;
	bra.uni 	$L__BB0_157;

$L__BB0_155:
	add.s32 	%r231, %r8, 2;

$L__BB0_157:
	mul.wide.s32 	%rd54, %r231, 8;
	add.s64 	%rd55, %rd1, %rd54;
	ld.global.f64 	%fd54, [%rd55];
	sub.f64 	%fd55, %fd23, %fd54;
	div.rn.f64 	%fd63, %fd55, 0d4028000000000000;

$L__BB0_185:
	cvta.to.global.u64 	%rd64, %rd5;
	mul.wide.s32 	%rd65, %r1, 8;
	add.s64 	%rd66, %rd64, %rd65;
	st.global.f64 	[%rd66], %fd63;
	bra.uni 	$L__BB0_186;

$L__BB0_102:
	add.s32 	%r222, %r5, %r8;
	bra.uni 	$L__BB0_103;

$L__BB0_101:
	add.s32 	%r222, %r8, 1;

$L__BB0_103:
	mul.wide.s32 	%rd37, %r222, 8;
	add.s64 	%rd38, %rd1, %rd37;
	ld.global.f64 	%fd15, [%rd38];
	mov.u32 	%r223, 0;
	@%p36 bra 	$L__BB0_108;

	setp.eq.s32 	%p60, %r3, 1;
	@%p60 bra 	$L__BB0_107;

	setp.ne.s32 	%p61, %r3, 2;
	@%p61 bra 	$L__BB0_109;

	ld.global.u32 	%r174, [%rd2+4];
	mul.lo.s32 	%r175, %r5, %r174;
	sub.s32 	%r223, %r8, %r175;
	bra.uni 	$L__BB0_109;

$L__BB0_41:
	add.s32 	%r212, %r5, %r8;
	bra.uni 	$L__BB0_42;

$L__BB0_40:
	add.s32 	%r212, %r8, 1;

$L__BB0_42:
	mul.wide.s32 	%rd18, %r212, 8;
	add.s64 	%rd19, %rd1, %rd18;
	ld.global.f64 	%fd5, [%rd19];
	mov.u32 	%r213, 0;
	@%p4 bra 	$L__BB0_47;

	setp.eq.s32 	%p28, %r3, 1;
	@%p28 bra 	$L__BB0_46;

	setp.ne.s32 	%p29, %r3, 2;
	@%p29 bra 	$L__BB0_48;

	ld.global.u32 	%r149, [%rd2+4];
	mul.lo.s32 	%r150, %r5, %r149;
	sub.s32 	%r213, %r8, %r150;
	bra.uni 	$L__BB0_48;

$L__BB0_77:
	mad.lo.s32 	%r218, %r5, -2, %r8;
	bra.uni 	$L__BB0_78;

$L__BB0_76:
	add.s32 	%r218, %r8, -2;

$L__BB0_78:
	mul.wide.s32 	%rd29, %r218, 8;
	add.s64 	%rd30, %rd1, %rd29;
	ld.global.f64 	%fd11, [%rd30];
	mov.u32 	%r219, 0;
	@%p36 bra 	$L__BB0_83;

	setp.eq.s32 	%p48, %r3, 1;
	@%p48 bra 	$L__BB0_82;

	setp.ne.s32 	%p49, %r3, 2;
	@%p49 bra 	$L__BB0_84;

	ld.global.u32 	%r163, [%rd2+4];
	mul.lo.s32 	%r164, %r5, %r163;
	sub.s32 	%r219, %r8, %r164;
	bra.uni 	$L__BB0_84;

$L__BB0_16:
	mad.lo.s32 	%r208, %r5, -2, %r8;
	bra.uni 	$L__BB0_17;

$L__BB0_15:
	add.s32 	%r208, %r8, -2;

$L__BB0_17:
	mul.wide.s32 	%rd10, %r208, 8;
	add.s64 	%rd11, %rd1, %rd10;
	ld.global.f64 	%fd1, [%rd11];
	mov.u32 	%r209, 0;
	@%p4 bra 	$L__BB0_22;

	setp.eq.s32 	%p16, %r3, 1;
	@%p16 bra 	$L__BB0_21;

	setp.ne.s32 	%p17, %r3, 2;
	@%p17 bra 	$L__BB0_23;

	ld.global.u32 	%r138, [%rd2+4];
	mul.lo.s32 	%r139, %r5, %r138;
	sub.s32 	%r209, %r8, %r139;
	bra.uni 	$L__BB0_23;

$L__BB0_108:
	sub.s32 	%r223, %r8, %r5;
	bra.uni 	$L__BB0_109;

$L__BB0_107:
	add.s32 	%r223, %r8, -1;

$L__BB0_109:
	mul.wide.s32 	%rd39, %r223, 8;
	add.s64 	%rd40, %rd1, %rd39;
	ld.global.f64 	%fd46, [%rd40];
	sub.f64 	%fd47, %fd15, %fd46;
	mul.f64 	%fd62, %fd47, 0d3FE0000000000000;
	bra.uni 	$L__BB0_124;

$L__BB0_47:
	sub.s32 	%r213, %r8, %r5;
	bra.uni 	$L__BB0_48;

$L__BB0_46:
	add.s32 	%r213, %r8, -1;

$L__BB0_48:
	mul.wide.s32 	%rd20, %r213, 8;
	add.s64 	%rd21, %rd1, %rd20;
	ld.global.f64 	%fd36, [%rd21];
	sub.f64 	%fd37, %fd5, %fd36;
	mul.f64 	%fd61, %fd37, 0d3FE0000000000000;
	bra.uni 	$L__BB0_63;

$L__BB0_83:
	sub.s32 	%r219, %r8, %r5;
	bra.uni 	$L__BB0_84;

$L__BB0_82:
	add.s32 	%r219, %r8, -1;

$L__BB0_84:
	mul.wide.s32 	%rd31, %r219, 8;
	add.s64 	%rd32, %rd1, %rd31;
	ld.global.f64 	%fd42, [%rd32];
	fma.rn.f64 	%fd12, %fd42, 0dC020000000000000, %fd11;
	mov.u32 	%r220, 0;
	@%p36 bra 	$L__BB0_89;

	setp.eq.s32 	%p51, %r3, 1;
	@%p51 bra 	$L__BB0_88;

	setp.ne.s32 	%p52, %r3, 2;
	@%p52 bra 	$L__BB0_90;

	ld.global.u32 	%r166, [%rd2+4];
	mad.lo.s32 	%r220, %r5, %r166, %r8;
	bra.uni 	$L__BB0_90;

$L__BB0_22:
	sub.s32 	%r209, %r8, %r5;
	bra.uni 	$L__BB0_23;

$L__BB0_21:
	add.s32 	%r209, %r8, -1;

$L__BB0_23:
	mul.wide.s32 	%rd12, %r209, 8;
	add.s64 	%rd13, %rd1, %rd12;
	ld.global.f64 	%fd32, [%rd13];
	fma.rn.f64 	%fd2, %fd32, 0dC020000000000000, %fd1;
	mov.u32 	%r210, 0;
	@%p4 bra 	$L__BB0_28;

	setp.eq.s32 	%p19, %r3, 1;
	@%p19 bra 	$L__BB0_27;

	setp.ne.s32 	%p20, %r3, 2;
	@%p20 bra 	$L__BB0_29;

	ld.global.u32 	%r141, [%rd2+4];
	mad.lo.s32 	%r210, %r5, %r141, %r8;
	bra.uni 	$L__BB0_29;

$L__BB0_89:
	add.s32 	%r220, %r5, %r8;
	bra.uni 	$L__BB0_90;

$L__BB0_88:
	add.s32 	%r220, %r8, 1;

$L__BB0_90:
	mul.wide.s32 	%rd33, %r220, 8;
	add.s64 	%rd34, %rd1, %rd33;
	ld.global.f64 	%fd43, [%rd34];
	fma.rn.f64 	%fd13, %fd43, 0d4020000000000000, %fd12;
	mov.u32 	%r221, 0;
	@%p36 bra 	$L__BB0_95;

	setp.eq.s32 	%p54, %r3, 1;
	@%p54 bra 	$L__BB0_94;

	setp.ne.s32 	%p55, %r3, 2;
	@%p55 bra 	$L__BB0_96;

	ld.global.u32 	%r168, [%rd2+4];
	shl.b32 	%r169, %r168, 1;
	mad.lo.s32 	%r221, %r169, %r5, %r8;
	bra.uni 	$L__BB0_96;

$L__BB0_28:
	add.s32 	%r210, %r5, %r8;
	bra.uni 	$L__BB0_29;

$L__BB0_27:
	add.s32 	%r210, %r8, 1;

$L__BB0_29:
	mul.wide.s32 	%rd14, %r210, 8;
	add.s64 	%rd15, %rd1, %rd14;
	ld.global.f64 	%fd33, [%rd15];
	fma.rn.f64 	%fd3, %fd33, 0d4020000000000000, %fd2;
	mov.u32 	%r211, 0;
	@%p4 bra 	$L__BB0_34;

	setp.eq.s32 	%p22, %r3, 1;
	@%p22 bra 	$L__BB0_33;

	setp.ne.s32 	%p23, %r3, 2;
	@%p23 bra 	$L__BB0_35;

	ld.global.u32 	%r143, [%rd2+4];
	shl.b32 	%r144, %r143, 1;
	mad.lo.s32 	%r211, %r144, %r5, %r8;
	bra.uni 	$L__BB0_35;

$L__BB0_95:
	shl.b32 	%r170, %r5, 1;
	add.s32 	%r221, %r170, %r8;
	bra.uni 	$L__BB0_96;

$L__BB0_94:
	add.s32 	%r221, %r8, 2;

$L__BB0_96:
	mul.wide.s32 	%rd35, %r221, 8;
	add.s64 	%rd36, %rd1, %rd35;
	ld.global.f64 	%fd44, [%rd36];
	sub.f64 	%fd45, %fd13, %fd44;
	div.rn.f64 	%fd62, %fd45, 0d4028000000000000;

$L__BB0_124:
	cvta.to.global.u64 	%rd45, %rd6;
	add.s64 	%rd47, %rd45, %rd9;
	st.global.f64 	[%rd47], %fd62;
	bra.uni 	$L__BB0_186;

$L__BB0_34:
	shl.b32 	%r145, %r5, 1;
	add.s32 	%r211, %r145, %r8;
	bra.uni 	$L__BB0_35;

$L__BB0_33:
	add.s32 	%r211, %r8, 2;

$L__BB0_35:
	mul.wide.s32 	%rd16, %r211, 8;
	add.s64 	%rd17, %rd1, %rd16;
	ld.global.f64 	%fd34, [%rd17];
	sub.f64 	%fd35, %fd3, %fd34;
	div.rn.f64 	%fd61, %fd35, 0d4028000000000000;

$L__BB0_63:
	cvta.to.global.u64 	%rd26, %rd7;
	add.s64 	%rd28, %rd26, %rd9;
	st.global.f64 	[%rd28], %fd61;

$L__BB0_186:
	ret;

}



// ===== COMPILED SASS (sm_100) =====

	.target	sm_100

	.elftype	@"ET_EXEC"


//--------------------- .note.nv.tkinfo           --------------------------
	.section	.note.nv.tkinfo,"",@"SHT_NOTE"
	.sectionflags	@"SHF_NOTE_NV_TKINFO"
	.tkinfo
        /*0018*/ 	.word	0x00000002
        /*0030*/ 	.string	""
        /*0030*/ 	.string	"ptxas"
        /*0030*/ 	.string	"Cuda compilation tools, release 13.0, V13.0.88"
        /*0030*/ 	.string	"Build cuda_13.0.r13.0/compiler.36424714_0"
        /*0030*/ 	.string	"-arch sm_100 "



//--------------------- .note.nv.cuinfo           --------------------------
	.section	.note.nv.cuinfo,"",@"SHT_NOTE"
	.sectionflags	@"SHF_NOTE_NV_CUINFO"
        /*0018*/ 	.short	0x0002
        /*001a*/ 	.short	0x0034
        /*001c*/ 	.short	0x0082
	.zero		2


//--------------------- .nv.info                  --------------------------
	.section	.nv.info,"",@"SHT_CUDA_INFO"
	.align	4


	//----- nvinfo : EIATTR_REGCOUNT
	.align		4
        /*0000*/ 	.byte	0x04, 0x2f
        /*0002*/ 	.short	(.L_1 - .L_0)
	.align		4
.L_0:
        /*0004*/ 	.word	index@(batchGradientsKernel)
        /*0008*/ 	.word	0x0000001c


	//----- nvinfo : EIATTR_FRAME_SIZE
	.align		4
.L_1:
        /*000c*/ 	.byte	0x04, 0x11
        /*000e*/ 	.short	(.L_3 - .L_2)
	.align		4
.L_2:
        /*0010*/ 	.word	index@($__internal_0_$__cuda_sm20_div_rn_f64_full)
        /*0014*/ 	.word	0x00000000


	//----- nvinfo : EIATTR_FRAME_SIZE
	.align		4
.L_3:
        /*0018*/ 	.byte	0x04, 0x11
        /*001a*/ 	.short	(.L_5 - .L_4)
	.align		4
.L_4:
        /*001c*/ 	.word	index@(batchGradientsKernel)
        /*0020*/ 	.word	0x00000000


	//----- nvinfo : EIATTR_MIN_STACK_SIZE
	.align		4
.L_5:
        /*0024*/ 	.byte	0x04, 0x12
        /*0026*/ 	.short	(.L_7 - .L_6)
	.align		4
.L_6:
        /*0028*/ 	.word	index@(batchGradientsKernel)
        /*002c*/ 	.word	0x00000000
.L_7:


//--------------------- .nv.compat                --------------------------
	.section	.nv.compat,"",@"SHT_CUDA_COMPAT_INFO"
	.align	4
        /*0000*/ 	.byte	0x02, 0x09, 0x00, 0x00, 0x02, 0x02, 0x01, 0x00, 0x02, 0x05, 0x05, 0x00, 0x03, 0x07, 0x01, 0x01
        /*0010*/ 	.byte	0x02, 0x03, 0x00, 0x00, 0x02, 0x06, 0x01, 0x00, 0x04, 0x0b, 0x08, 0x00, 0x01, 0x00, 0x00, 0x00
        /*0020*/ 	.byte	0x00, 0x00, 0x00, 0x00


//--------------------- .nv.info.batchGradientsKernel --------------------------
	.section	.nv.info.batchGradientsKernel,"",@"SHT_CUDA_INFO"
	.sectionflags	@""
	.align	4


	//----- nvinfo : EIATTR_CUDA_API_VERSION
	.align		4
        /*0000*/ 	.byte	0x04, 0x37
        /*0002*/ 	.short	(.L_9 - .L_8)
.L_8:
        /*0004*/ 	.word	0x00000082


	//----- nvinfo : EIATTR_KPARAM_INFO
	.align		4
.L_9:
        /*0008*/ 	.byte	0x04, 0x17
        /*000a*/ 	.short	(.L_11 - .L_10)
.L_10:
        /*000c*/ 	.word	0x00000000
        /*0010*/ 	.short	0x0005
        /*0012*/ 	.short	0x0028
        /*0014*/ 	.byte	0x00, 0xf0, 0x21, 0x00


	//----- nvinfo : EIATTR_KPARAM_INFO
	.align		4
.L_11:
        /*0018*/ 	.byte	0x04, 0x17
        /*001a*/ 	.short	(.L_13 - .L_12)
.L_12:
        /*001c*/ 	.word	0x00000000
        /*0020*/ 	.short	0x0004
        /*0022*/ 	.short	0x0020
        /*0024*/ 	.byte	0x00, 0xf0, 0x21, 0x00


	//----- nvinfo : EIATTR_KPARAM_INFO
	.align		4
.L_13:
        /*0028*/ 	.byte	0x04, 0x17
        /*002a*/ 	.short	(.L_15 - .L_14)
.L_14:
        /*002c*/ 	.word	0x00000000
        /*0030*/ 	.short	0x0003
        /*0032*/ 	.short	0x0018
        /*0034*/ 	.byte	0x00, 0xf0, 0x21, 0x00


	//----- nvinfo : EIATTR_KPARAM_INFO
	.align		4
.L_15:
        /*0038*/ 	.byte	0x04, 0x17
        /*003a*/ 	.short	(.L_17 - .L_16)
.L_16:
        /*003c*/ 	.word	0x00000000
        /*0040*/ 	.short	0x0002
        /*0042*/ 	.short	0x0010
        /*0044*/ 	.byte	0x00, 0xf0, 0x21, 0x00


	//----- nvinfo : EIATTR_KPARAM_INFO
	.align		4
.L_17:
        /*0048*/ 	.byte	0x04, 0x17
        /*004a*/ 	.short	(.L_19 - .L_18)
.L_18:
        /*004c*/ 	.word	0x00000000
        /*0050*/ 	.short	0x0001
        /*0052*/ 	.short	0x0008
        /*0054*/ 	.byte	0x00, 0xf0, 0x21, 0x00


	//----- nvinfo : EIATTR_KPARAM_INFO
	.align		4
.L_19:
        /*0058*/ 	.byte	0x04, 0x17
        /*005a*/ 	.short	(.L_21 - .L_20)
.L_20:
        /*005c*/ 	.word	0x00000000
        /*0060*/ 	.short	0x0000
        /*0062*/ 	.short	0x0000
        /*0064*/ 	.byte	0x00, 0xf0, 0x11, 0x00


	//----- nvinfo : EIATTR_SPARSE_MMA_MASK
	.align		4
.L_21:
        /*0068*/ 	.byte	0x03, 0x50
        /*006a*/ 	.short	0x0000


	//----- nvinfo : EIATTR_MAXREG_COUNT
	.align		4
        /*006c*/ 	.byte	0x03, 0x1b
        /*006e*/ 	.short	0x00ff


	//----- nvinfo : EIATTR_MERCURY_ISA_VERSION
	.align		4
        /*0070*/ 	.byte	0x03, 0x5f
        /*0072*/ 	.short	0x0101


	//----- nvinfo : EIATTR_VRC_CTA_INIT_COUNT
	.align		4
        /*0074*/ 	.byte	0x02, 0x4a
	.zero		1
	.zero		1


	//----- nvinfo : EIATTR_EXIT_INSTR_OFFSETS
	.align		4
        /*0078*/ 	.byte	0x04, 0x1c
        /*007a*/ 	.short	(.L_23 - .L_22)


	//   ....[0]....
.L_22:
        /*007c*/ 	.word	0x00000070


	//   ....[1]....
        /*0080*/ 	.word	0x000014f0


	//   ....[2]....
        /*0084*/ 	.word	0x00002140


	//   ....[3]....
        /*0088*/ 	.word	0x00002d90


	//----- nvinfo : EIATTR_CRS_STACK_SIZE
	.align		4
.L_23:
        /*008c*/ 	.byte	0x04, 0x1e
        /*008e*/ 	.short	(.L_25 - .L_24)
.L_24:
        /*0090*/ 	.word	0x00000000


	//----- nvinfo : EIATTR_CBANK_PARAM_SIZE
	.align		4
.L_25:
        /*0094*/ 	.byte	0x03, 0x19
        /*0096*/ 	.short	0x0030


	//----- nvinfo : EIATTR_PARAM_CBANK
	.align		4
        /*0098*/ 	.byte	0x04, 0x0a
        /*009a*/ 	.short	(.L_27 - .L_26)
	.align		4
.L_26:
        /*009c*/ 	.word	index@(.nv.constant0.batchGradientsKernel)
        /*00a0*/ 	.short	0x0380
        /*00a2*/ 	.short	0x0030


	//----- nvinfo : EIATTR_SW_WAR
	.align		4
.L_27:
        /*00a4*/ 	.byte	0x04, 0x36
        /*00a6*/ 	.short	(.L_29 - .L_28)
.L_28:
        /*00a8*/ 	.word	0x00000008
.L_29:


//--------------------- .nv.callgraph             --------------------------
	.section	.nv.callgraph,"",@"SHT_CUDA_CALLGRAPH"
	.align	4
	.sectionentsize	8
	.align		4
        /*0000*/ 	.word	0x00000000
	.align		4
        /*0004*/ 	.word	0xffffffff
	.align		4
        /*0008*/ 	.word	0x00000000
	.align		4
        /*000c*/ 	.word	0xfffffffe
	.align		4
        /*0010*/ 	.word	0x00000000
	.align		4
        /*0014*/ 	.word	0xfffffffd
	.align		4
        /*0018*/ 	.word	0x00000000
	.align		4
        /*001c*/ 	.word	0xfffffffc


//--------------------- .text.batchGradientsKernel --------------------------
	.section	.text.batchGradientsKernel,"ax",@progbits
	.align	128
        .global         batchGradientsKernel
        .type           batchGradientsKernel,@function
        .size           batchGradientsKernel,(.L_x_134 - batchGradientsKernel)
        .other          batchGradientsKernel,@"STO_CUDA_ENTRY STV_DEFAULT"
batchGradientsKernel:
.text.batchGradientsKernel:
[----:B------:R-:W-:Y:S01]  /*0000*/  LDC R1, c[0x0][0x37c] ;  /* 0x0000df00ff017b82 */ /* 0x000fe20000000800 */
[----:B------:R-:W0:Y:S01]  /*0010*/  S2R R0, SR_CTAID.X ;  /* 0x0000000000007919 */ /* 0x000e220000002500 */
[----:B------:R-:W0:Y:S01]  /*0020*/  LDCU UR4, c[0x0][0x360] ;  /* 0x00006c00ff0477ac */ /* 0x000e220008000800 */
[----:B------:R-:W0:Y:S01]  /*0030*/  S2R R3, SR_TID.X ;  /* 0x0000000000037919 */ /* 0x000e220000002100 */
[----:B------:R-:W1:Y:S01]  /*0040*/  LDCU UR5, c[0x0][0x380] ;  /* 0x00007000ff0577ac */ /* 0x000e620008000800 */
[----:B0-----:R-:W-:-:S05]  /*0050*/  IMAD R0, R0, UR4, R3 ;  /* 0x0000000400007c24 */ /* 0x001fca000f8e0203 */
[----:B-1----:R-:W-:-:S13]  /*0060*/  ISETP.GE.AND P0, PT, R0, UR5, PT ;  /* 0x0000000500007c0c */ /* 0x002fda000bf06270 */
[----:B------:R-:W-:Y:S05]  /*0070*/  @P0 EXIT ;  /* 0x000000000000094d */ /* 0x000fea0003800000 */
[----:B------:R-:W0:Y:S01]  /*0080*/  LDC.64 R2, c[0x0][0x390] ;  /* 0x0000e400ff027b82 */ /* 0x000e220000000a00 */
[----:B------:R-:W0:Y:S02]  /*0090*/  LDCU.64 UR6, c[0x0][0x358] ;  /* 0x00006b00ff0677ac */ /* 0x000e240008000a00 */
[----:B0-----:R-:W2:Y:S04]  /*00a0*/  LDG.E R18, desc[UR6][R2.64+0x14] ;  /* 0x0000140602127981 */ /* 0x001ea8000c1e1900 */
[----:B------:R-:W3:Y:S04]  /*00b0*/  LDG.E R10, desc[UR6][R2.64+0x10] ;  /* 0x00001006020a7981 */ /* 0x000ee8000c1e1900 */
[----:B------:R-:W4:Y:S04]  /*00c0*/  LDG.E R11, desc[UR6][R2.64+0x18] ;  /* 0x00001806020b7981 */ /* 0x000f28000c1e1900 */
[----:B------:R-:W5:Y:S01]  /*00d0*/  LDG.E R7, desc[UR6][R2.64] ;  /* 0x0000000602077981 */ /* 0x000f62000c1e1900 */
[----:B------:R-:W-:Y:S01]  /*00e0*/  IABS R16, R0 ;  /* 0x0000000000107213 */ /* 0x000fe20000000000 */
[----:B------:R-:W-:Y:S01]  /*00f0*/  UMOV UR4, URZ ;  /* 0x000000ff00047c82 */ /* 0x000fe20008000000 */
[----:B------:R-:W-:-:S02]  /*0100*/  ISETP.GE.AND P3, PT, R0, RZ, PT ;  /* 0x000000ff0000720c */ /* 0x000fc40003f66270 */
[-C--:B--2---:R-:W-:Y:S02]  /*0110*/  IABS R8, R18.reuse ;  /* 0x0000001200087213 */ /* 0x084fe40000000000 */
[----:B------:R-:W-:Y:S02]  /*0120*/  IABS R19, R18 ;  /* 0x0000001200137213 */ /* 0x000fe40000000000 */
[----:B------:R-:W0:Y:S01]  /*0130*/  I2F.RP R5, R8 ;  /* 0x0000000800057306 */ /* 0x000e220000209400 */
[----:B---3--:R-:W-:Y:S02]  /*0140*/  IABS R13, R10 ;  /* 0x0000000a000d7213 */ /* 0x008fe40000000000 */
[----:B------:R-:W-:Y:S01]  /*0150*/  IMAD.MOV R19, RZ, RZ, -R19 ;  /* 0x000000ffff137224 */ /* 0x000fe200078e0a13 */
[----:B----4-:R-:W-:-:S04]  /*0160*/  IABS R12, R11 ;  /* 0x0000000b000c7213 */ /* 0x010fc80000000000 */
[----:B------:R-:W1:Y:S08]  /*0170*/  I2F.RP R6, R13 ;  /* 0x0000000d00067306 */ /* 0x000e700000209400 */
[----:B0-----:R-:W0:Y:S08]  /*0180*/  MUFU.RCP R5, R5 ;  /* 0x0000000500057308 */ /* 0x001e300000001000 */
[----:B-1----:R-:W1:Y:S08]  /*0190*/  MUFU.RCP R6, R6 ;  /* 0x0000000600067308 */ /* 0x002e700000001000 */
[----:B------:R-:W-:Y:S01]  /*01a0*/  I2F.RP R4, R12 ;  /* 0x0000000c00047306 */ /* 0x000fe20000209400 */
[----:B0-----:R-:W-:-:S07]  /*01b0*/  VIADD R14, R5, 0xffffffe ;  /* 0x0ffffffe050e7836 */ /* 0x001fce0000000000 */
[----:B------:R0:W2:Y:S01]  /*01c0*/  F2I.FTZ.U32.TRUNC.NTZ R15, R14 ;  /* 0x0000000e000f7305 */ /* 0x0000a2000021f000 */
[----:B-1----:R-:W-:Y:S01]  /*01d0*/  VIADD R9, R6, 0xffffffe ;  /* 0x0ffffffe06097836 */ /* 0x002fe20000000000 */
[----:B-----5:R-:W-:-:S06]  /*01e0*/  IABS R6, R7 ;  /* 0x0000000700067213 */ /* 0x020fcc0000000000 */
[----:B------:R-:W1:Y:S01]  /*01f0*/  F2I.FTZ.U32.TRUNC.NTZ R5, R9 ;  /* 0x0000000900057305 */ /* 0x000e62000021f000 */
[----:B0-----:R-:W-:Y:S02]  /*0200*/  HFMA2 R14, -RZ, RZ, 0, 0 ;  /* 0x00000000ff0e7431 */ /* 0x001fe400000001ff */
[----:B--2---:R-:W-:-:S05]  /*0210*/  IMAD.MOV R17, RZ, RZ, -R15 ;  /* 0x000000ffff117224 */ /* 0x004fca00078e0a0f */
[----:B------:R-:W0:Y:S01]  /*0220*/  I2F.RP R20, R6 ;  /* 0x0000000600147306 */ /* 0x000e220000209400 */
[----:B------:R-:W-:-:S04]  /*0230*/  IMAD R17, R17, R8, RZ ;  /* 0x0000000811117224 */ /* 0x000fc800078e02ff */
[----:B------:R-:W-:-:S03]  /*0240*/  IMAD.HI.U32 R15, R15, R17, R14 ;  /* 0x000000110f0f7227 */ /* 0x000fc600078e000e */
[----:B------:R2:W3:Y:S01]  /*0250*/  MUFU.RCP R9, R4 ;  /* 0x0000000400097308 */ /* 0x0004e20000001000 */
[----:B------:R-:W-:Y:S02]  /*0260*/  IMAD.MOV.U32 R14, RZ, RZ, R16 ;  /* 0x000000ffff0e7224 */ /* 0x000fe400078e0010 */
[----:B-1----:R-:W-:Y:S02]  /*0270*/  IMAD.MOV R16, RZ, RZ, -R5 ;  /* 0x000000ffff107224 */ /* 0x002fe400078e0a05 */
[----:B------:R-:W-:-:S03]  /*0280*/  IMAD.HI.U32 R15, R15, R14, RZ ;  /* 0x0000000e0f0f7227 */ /* 0x000fc600078e00ff */
[----:B0-----:R-:W0:Y:S01]  /*0290*/  MUFU.RCP R20, R20 ;  /* 0x0000001400147308 */ /* 0x001e220000001000 */
[----:B--2---:R-:W-:Y:S01]  /*02a0*/  MOV R4, RZ ;  /* 0x000000ff00047202 */ /* 0x004fe20000000f00 */
[----:B------:R-:W-:Y:S02]  /*02b0*/  IMAD R19, R15, R19, R14 ;  /* 0x000000130f137224 */ /* 0x000fe400078e020e */
[----:B------:R-:W-:Y:S01]  /*02c0*/  IMAD R15, R16, R13, RZ ;  /* 0x0000000d100f7224 */ /* 0x000fe200078e02ff */
[----:B------:R-:W-:Y:S02]  /*02d0*/  IABS R16, R10 ;  /* 0x0000000a00107213 */ /* 0x000fe40000000000 */
[----:B------:R-:W-:Y:S01]  /*02e0*/  ISETP.GT.U32.AND P0, PT, R8, R19, PT ;  /* 0x000000130800720c */ /* 0x000fe20003f04070 */
[----:B------:R-:W-:-:S04]  /*02f0*/  IMAD.HI.U32 R15, R5, R15, R4 ;  /* 0x0000000f050f7227 */ /* 0x000fc800078e0004 */
[----:B------:R-:W-:Y:S02]  /*0300*/  IMAD.MOV R17, RZ, RZ, -R16 ;  /* 0x000000ffff117224 */ /* 0x000fe400078e0a10 */
[----:B------:R-:W-:-:S04]  /*0310*/  IMAD.HI.U32 R16, R15, R14, RZ ;  /* 0x0000000e0f107227 */ /* 0x000fc800078e00ff */
[----:B------:R-:W-:Y:S02]  /*0320*/  IMAD R16, R16, R17, R14 ;  /* 0x0000001110107224 */ /* 0x000fe400078e020e */
[----:B------:R-:W-:Y:S01]  /*0330*/  @!P0 IADD3 R19, PT, PT, R19, -R8, RZ ;  /* 0x8000000813138210 */ /* 0x000fe20007ffe0ff */
[----:B---3--:R-:W-:Y:S01]  /*0340*/  VIADD R4, R9, 0xffffffe ;  /* 0x0ffffffe09047836 */ /* 0x008fe20000000000 */
[----:B------:R-:W-:Y:S01]  /*0350*/  ISETP.NE.AND P0, PT, R18, RZ, PT ;  /* 0x000000ff1200720c */ /* 0x000fe20003f05270 */
[----:B0-----:R-:W-:Y:S01]  /*0360*/  VIADD R20, R20, 0xffffffe ;  /* 0x0ffffffe14147836 */ /* 0x001fe20000000000 */
[----:B------:R-:W-:Y:S01]  /*0370*/  ISETP.GT.U32.AND P2, PT, R13, R16, PT ;  /* 0x000000100d00720c */ /* 0x000fe20003f44070 */
[----:B------:R0:W1:Y:S01]  /*0380*/  F2I.FTZ.U32.TRUNC.NTZ R5, R4 ;  /* 0x0000000400057305 */ /* 0x000062000021f000 */
[----:B------:R-:W-:-:S07]  /*0390*/  ISETP.GT.U32.AND P1, PT, R8, R19, PT ;  /* 0x000000130800720c */ /* 0x000fce0003f24070 */
[----:B------:R-:W2:Y:S01]  /*03a0*/  F2I.FTZ.U32.TRUNC.NTZ R9, R20 ;  /* 0x0000001400097305 */ /* 0x000ea2000021f000 */
[----:B0-----:R-:W-:-:S03]  /*03b0*/  IMAD.MOV.U32 R4, RZ, RZ, RZ ;  /* 0x000000ffff047224 */ /* 0x001fc600078e00ff */
[----:B------:R-:W-:Y:S02]  /*03c0*/  @!P2 IADD3 R16, PT, PT, R16, -R13, RZ ;  /* 0x8000000d1010a210 */ /* 0x000fe40007ffe0ff */
[----:B------:R-:W-:Y:S02]  /*03d0*/  @!P1 IMAD.IADD R19, R19, 0x1, -R8 ;  /* 0x0000000113139824 */ /* 0x000fe400078e0a08 */
[----:B------:R-:W-:Y:S01]  /*03e0*/  ISETP.GT.U32.AND P1, PT, R13, R16, PT ;  /* 0x000000100d00720c */ /* 0x000fe20003f24070 */
[----:B-1----:R-:W-:Y:S02]  /*03f0*/  IMAD.MOV R21, RZ, RZ, -R5 ;  /* 0x000000ffff157224 */ /* 0x002fe400078e0a05 */
[----:B------:R-:W-:Y:S02]  /*0400*/  IMAD.MOV.U32 R8, RZ, RZ, RZ ;  /* 0x000000ffff087224 */ /* 0x000fe400078e00ff */
[----:B------:R-:W-:Y:S02]  /*0410*/  IMAD R21, R21, R12, RZ ;  /* 0x0000000c15157224 */ /* 0x000fe400078e02ff */
[----:B--2---:R-:W-:-:S02]  /*0420*/  IMAD.MOV R23, RZ, RZ, -R9 ;  /* 0x000000ffff177224 */ /* 0x004fc400078e0a09 */
[----:B------:R-:W-:Y:S01]  /*0430*/  IMAD.HI.U32 R5, R5, R21, R4 ;  /* 0x0000001505057227 */ /* 0x000fe200078e0004 */
[----:B------:R-:W-:-:S03]  /*0440*/  IABS R4, R11 ;  /* 0x0000000b00047213 */ /* 0x000fc60000000000 */
[----:B------:R-:W-:Y:S01]  /*0450*/  IMAD R23, R23, R6, RZ ;  /* 0x0000000617177224 */ /* 0x000fe200078e02ff */
[----:B------:R-:W-:Y:S01]  /*0460*/  @!P1 IADD3 R16, PT, PT, R16, -R13, RZ ;  /* 0x8000000d10109210 */ /* 0x000fe20007ffe0ff */
[----:B------:R-:W-:Y:S01]  /*0470*/  IMAD.MOV R25, RZ, RZ, -R4 ;  /* 0x000000ffff197224 */ /* 0x000fe200078e0a04 */
[----:B------:R-:W-:Y:S01]  /*0480*/  ISETP.NE.AND P1, PT, R10, RZ, PT ;  /* 0x000000ff0a00720c */ /* 0x000fe20003f25270 */
[----:B------:R-:W-:Y:S01]  /*0490*/  IMAD.HI.U32 R21, R9, R23, R8 ;  /* 0x0000001709157227 */ /* 0x000fe200078e0008 */
[----:B------:R-:W-:Y:S02]  /*04a0*/  IABS R8, R7 ;  /* 0x0000000700087213 */ /* 0x000fe40000000000 */
[----:B------:R-:W-:Y:S01]  /*04b0*/  LOP3.LUT R4, RZ, R10, RZ, 0x33, !PT ;  /* 0x0000000aff047212 */ /* 0x000fe200078e33ff */
[----:B------:R-:W-:-:S04]  /*04c0*/  IMAD.HI.U32 R9, R5, R14, RZ ;  /* 0x0000000e05097227 */ /* 0x000fc800078e00ff */
[----:B------:R-:W-:Y:S02]  /*04d0*/  @!P3 IMAD.MOV R16, RZ, RZ, -R16 ;  /* 0x000000ffff10b224 */ /* 0x000fe400078e0a10 */
[----:B------:R-:W-:Y:S01]  /*04e0*/  @!P3 IMAD.MOV R19, RZ, RZ, -R19 ;  /* 0x000000ffff13b224 */ /* 0x000fe200078e0a13 */
[----:B------:R-:W-:Y:S01]  /*04f0*/  @!P0 LOP3.LUT R19, RZ, R18, RZ, 0x33, !PT ;  /* 0x00000012ff138212 */ /* 0x000fe200078e33ff */
[----:B------:R-:W-:Y:S01]  /*0500*/  IMAD.MOV R23, RZ, RZ, -R8 ;  /* 0x000000ffff177224 */ /* 0x000fe200078e0a08 */
[----:B------:R-:W-:Y:S01]  /*0510*/  SEL R16, R4, R16, !P1 ;  /* 0x0000001004107207 */ /* 0x000fe20004800000 */
[----:B------:R-:W-:Y:S01]  /*0520*/  IMAD.HI.U32 R5, R21, R14, RZ ;  /* 0x0000000e15057227 */ /* 0x000fe200078e00ff */
[----:B------:R-:W-:Y:S02]  /*0530*/  IABS R8, R19 ;  /* 0x0000001300087213 */ /* 0x000fe40000000000 */
[----:B------:R-:W-:Y:S01]  /*0540*/  IABS R20, R16 ;  /* 0x0000001000147213 */ /* 0x000fe20000000000 */
[--C-:B------:R-:W-:Y:S01]  /*0550*/  IMAD R25, R9, R25, R14.reuse ;  /* 0x0000001909197224 */ /* 0x100fe200078e020e */
[----:B------:R-:W-:Y:S01]  /*0560*/  LOP3.LUT R10, R19, R10, RZ, 0x3c, !PT ;  /* 0x0000000a130a7212 */ /* 0x000fe200078e3cff */
[----:B------:R-:W-:Y:S01]  /*0570*/  IMAD R5, R5, R23, R14 ;  /* 0x0000001705057224 */ /* 0x000fe200078e020e */
[----:B------:R-:W-:Y:S01]  /*0580*/  LOP3.LUT R16, R16, R7, RZ, 0x3c, !PT ;  /* 0x0000000710107212 */ /* 0x000fe200078e3cff */
[----:B------:R-:W-:Y:S01]  /*0590*/  IMAD.HI.U32 R14, R15, R8, RZ ;  /* 0x000000080f0e7227 */ /* 0x000fe200078e00ff */
[----:B------:R-:W-:-:S02]  /*05a0*/  ISETP.GT.U32.AND P4, PT, R12, R25, PT ;  /* 0x000000190c00720c */ /* 0x000fc40003f84070 */
[----:B------:R-:W-:Y:S01]  /*05b0*/  ISETP.GT.U32.AND P6, PT, R6, R5, PT ;  /* 0x000000050600720c */ /* 0x000fe20003fc4070 */
[----:B------:R-:W-:-:S04]  /*05c0*/  IMAD.HI.U32 R18, R21, R20, RZ ;  /* 0x0000001415127227 */ /* 0x000fc800078e00ff */
[----:B------:R-:W-:Y:S02]  /*05d0*/  IMAD R8, R14, R17, R8 ;  /* 0x000000110e087224 */ /* 0x000fe400078e0208 */
[----:B------:R-:W-:-:S03]  /*05e0*/  IMAD R23, R18, R23, R20 ;  /* 0x0000001712177224 */ /* 0x000fc600078e0214 */
[----:B------:R-:W-:Y:S01]  /*05f0*/  ISETP.GT.U32.AND P5, PT, R13, R8, PT ;  /* 0x000000080d00720c */ /* 0x000fe20003fa4070 */
[----:B------:R-:W-:Y:S01]  /*0600*/  @!P4 VIADD R9, R9, 0x1 ;  /* 0x000000010909c836 */ /* 0x000fe20000000000 */
[-C--:B------:R-:W-:Y:S01]  /*0610*/  @!P4 IADD3 R25, PT, PT, R25, -R12.reuse, RZ ;  /* 0x8000000c1919c210 */ /* 0x080fe20007ffe0ff */
[----:B------:R-:W-:Y:S01]  /*0620*/  @!P6 IMAD.IADD R5, R5, 0x1, -R6 ;  /* 0x000000010505e824 */ /* 0x000fe200078e0a06 */
[C---:B------:R-:W-:Y:S02]  /*0630*/  ISETP.GT.U32.AND P0, PT, R6.reuse, R23, PT ;  /* 0x000000170600720c */ /* 0x040fe40003f04070 */
[----:B------:R-:W-:Y:S02]  /*0640*/  ISETP.GE.U32.AND P2, PT, R25, R12, PT ;  /* 0x0000000c1900720c */ /* 0x000fe40003f46070 */
[----:B------:R-:W-:Y:S02]  /*0650*/  ISETP.GT.U32.AND P6, PT, R6, R5, PT ;  /* 0x000000050600720c */ /* 0x000fe40003fc4070 */
[----:B------:R-:W-:-:S03]  /*0660*/  LOP3.LUT R12, R0, R11, RZ, 0x3c, !PT ;  /* 0x0000000b000c7212 */ /* 0x000fc600078e3cff */
[----:B------:R-:W-:Y:S01]  /*0670*/  @!P5 IMAD.IADD R8, R8, 0x1, -R13 ;  /* 0x000000010808d824 */ /* 0x000fe200078e0a0d */
[----:B------:R-:W-:Y:S02]  /*0680*/  @!P5 IADD3 R14, PT, PT, R14, 0x1, RZ ;  /* 0x000000010e0ed810 */ /* 0x000fe40007ffe0ff */
[----:B------:R-:W-:Y:S01]  /*0690*/  ISETP.GE.AND P5, PT, R12, RZ, PT ;  /* 0x000000ff0c00720c */ /* 0x000fe20003fa6270 */
[----:B------:R-:W-:Y:S01]  /*06a0*/  @!P0 IMAD.IADD R23, R23, 0x1, -R6 ;  /* 0x0000000117178824 */ /* 0x000fe200078e0a06 */
[----:B------:R-:W-:Y:S01]  /*06b0*/  ISETP.GE.U32.AND P4, PT, R8, R13, PT ;  /* 0x0000000d0800720c */ /* 0x000fe20003f86070 */
[----:B------:R-:W-:Y:S02]  /*06c0*/  @P2 VIADD R9, R9, 0x1 ;  /* 0x0000000109092836 */ /* 0x000fe40000000000 */
[----:B------:R-:W-:Y:S01]  /*06d0*/  @!P0 VIADD R18, R18, 0x1 ;  /* 0x0000000112128836 */ /* 0x000fe20000000000 */
[----:B------:R-:W-:Y:S02]  /*06e0*/  ISETP.NE.AND P0, PT, R11, RZ, PT ;  /* 0x000000ff0b00720c */ /* 0x000fe40003f05270 */
[----:B------:R-:W-:-:S02]  /*06f0*/  ISETP.GE.U32.AND P2, PT, R23, R6, PT ;  /* 0x000000061700720c */ /* 0x000fc40003f46070 */
[----:B------:R-:W-:Y:S01]  /*0700*/  @!P6 IADD3 R5, PT, PT, R5, -R6, RZ ;  /* 0x800000060505e210 */ /* 0x000fe20007ffe0ff */
[----:B------:R-:W-:Y:S01]  /*0710*/  IMAD.MOV.U32 R6, RZ, RZ, R9 ;  /* 0x000000ffff067224 */ /* 0x000fe200078e0009 */
[----:B------:R-:W-:Y:S01]  /*0720*/  ISETP.GE.AND P6, PT, R10, RZ, PT ;  /* 0x000000ff0a00720c */ /* 0x000fe20003fc6270 */
[----:B------:R-:W0:Y:S02]  /*0730*/  LDC.64 R8, c[0x0][0x388] ;  /* 0x0000e200ff087b82 */ /* 0x000e240000000a00 */
[----:B------:R-:W-:Y:S01]  /*0740*/  @!P5 IMAD.MOV R6, RZ, RZ, -R6 ;  /* 0x000000ffff06d224 */ /* 0x000fe200078e0a06 */
[----:B------:R-:W-:Y:S01]  /*0750*/  ISETP.GE.AND P5, PT, R16, RZ, PT ;  /* 0x000000ff1000720c */ /* 0x000fe20003fa6270 */
[----:B------:R-:W-:Y:S01]  /*0760*/  @P4 VIADD R14, R14, 0x1 ;  /* 0x000000010e0e4836 */ /* 0x000fe20000000000 */
[-C--:B------:R-:W-:Y:S01]  /*0770*/  ISETP.GE.AND P4, PT, R0, R11.reuse, PT ;  /* 0x0000000b0000720c */ /* 0x080fe20003f86270 */
[----:B------:R-:W-:Y:S01]  /*0780*/  IMAD.MOV.U32 R10, RZ, RZ, R5 ;  /* 0x000000ffff0a7224 */ /* 0x000fe200078e0005 */
[----:B------:R-:W-:-:S02]  /*0790*/  @!P0 LOP3.LUT R6, RZ, R11, RZ, 0x33, !PT ;  /* 0x0000000bff068212 */ /* 0x000fc400078e33ff */
[----:B------:R-:W-:Y:S02]  /*07a0*/  @P2 IADD3 R18, PT, PT, R18, 0x1, RZ ;  /* 0x0000000112122810 */ /* 0x000fe40007ffe0ff */
[----:B------:R-:W-:Y:S01]  /*07b0*/  ISETP.NE.AND P0, PT, R7, RZ, PT ;  /* 0x000000ff0700720c */ /* 0x000fe20003f05270 */
[----:B------:R-:W-:Y:S01]  /*07c0*/  @!P6 IMAD.MOV R14, RZ, RZ, -R14 ;  /* 0x000000ffff0ee224 */ /* 0x000fe200078e0a0e */
[----:B------:R-:W-:Y:S01]  /*07d0*/  LOP3.LUT R5, RZ, R7, RZ, 0x33, !PT ;  /* 0x00000007ff057212 */ /* 0x000fe200078e33ff */
[----:B------:R-:W-:Y:S01]  /*07e0*/  IMAD.MOV R12, RZ, RZ, -R6 ;  /* 0x000000ffff0c7224 */ /* 0x000fe200078e0a06 */
[----:B------:R-:W-:Y:S01]  /*07f0*/  @!P3 IADD3 R10, PT, PT, -R10, RZ, RZ ;  /* 0x000000ff0a0ab210 */ /* 0x000fe20007ffe1ff */
[----:B------:R-:W-:Y:S01]  /*0800*/  @!P5 IMAD.MOV R18, RZ, RZ, -R18 ;  /* 0x000000ffff12d224 */ /* 0x000fe200078e0a12 */
[----:B------:R-:W-:Y:S01]  /*0810*/  SEL R14, R4, R14, !P1 ;  /* 0x0000000e040e7207 */ /* 0x000fe20004800000 */
[----:B------:R-:W-:Y:S01]  /*0820*/  IMAD R4, R11, R12, R0 ;  /* 0x0000000c0b047224 */ /* 0x000fe200078e0200 */
[----:B------:R-:W-:-:S02]  /*0830*/  SEL R10, R5, R10, !P0 ;  /* 0x0000000a050a7207 */ /* 0x000fc40004000000 */
[----:B------:R-:W-:Y:S01]  /*0840*/  SEL R18, R5, R18, !P0 ;  /* 0x0000001205127207 */ /* 0x000fe20004000000 */
[----:B------:R-:W-:Y:S02]  /*0850*/  IMAD.MOV.U32 R5, RZ, RZ, 0x40280000 ;  /* 0x40280000ff057424 */ /* 0x000fe400078e00ff */
[----:B0-----:R-:W-:Y:S01]  /*0860*/  IMAD.WIDE R12, R4, 0x8, R8 ;  /* 0x00000008040c7825 */ /* 0x001fe200078e0208 */
[----:B------:R-:W-:Y:S06]  /*0870*/  @!P4 BRA `(.L_x_0) ;  /* 0x000000180034c947 */ /* 0x000fec0003800000 */
[----:B------:R-:W-:-:S05]  /*0880*/  IMAD.SHL.U32 R11, R11, 0x2, RZ ;  /* 0x000000020b0b7824 */ /* 0x000fca00078e00ff */
[----:B------:R-:W-:-:S13]  /*0890*/  ISETP.GE.AND P0, PT, R0, R11, PT ;  /* 0x0000000b0000720c */ /* 0x000fda0003f06270 */
[----:B------:R-:W-:Y:S05]  /*08a0*/  @!P0 BRA `(.L_x_1) ;  /* 0x0000000c00148947 */ /* 0x000fea0003800000 */
[----:B------:R-:W-:Y:S01]  /*08b0*/  ISETP.NE.AND P1, PT, R6, RZ, PT ;  /* 0x000000ff0600720c */ /* 0x000fe20003f25270 */
[----:B------:R-:W-:-:S12]  /*08c0*/  BSSY.RECONVERGENT B0, `(.L_x_2) ;  /* 0x000000a000007945 */ /* 0x000fd80003800200 */
[----:B------:R-:W-:Y:S05]  /*08d0*/  @!P1 BRA `(.L_x_3) ;  /* 0x0000000000189947 */ /* 0x000fea0003800000 */
[----:B------:R-:W-:Y:S02]  /*08e0*/  ISETP.NE.AND P0, PT, R6, 0x2, PT ;  /* 0x000000020600780c */ /* 0x000fe40003f05270 */
[----:B------:R-:W-:-:S11]  /*08f0*/  MOV R0, R7 ;  /* 0x0000000700007202 */ /* 0x000fd60000000f00 */
[----:B------:R-:W-:Y:S05]  /*0900*/  @P0 BRA `(.L_x_4) ;  /* 0x0000000000140947 */ /* 0x000fea0003800000 */
[----:B------:R1:W5:Y:S01]  /*0910*/  LDG.E R0, desc[UR6][R2.64+0x8] ;  /* 0x0000080602007981 */ /* 0x000362000c1e1900 */
[----:B------:R-:W-:Y:S01]  /*0920*/  IMAD.MOV.U32 R10, RZ, RZ, R14 ;  /* 0x000000ffff0a7224 */ /* 0x000fe200078e000e */
[----:B------:R-:W-:Y:S06]  /*0930*/  BRA `(.L_x_4) ;  /* 0x0000000000087947 */ /* 0x000fec0003800000 */
.L_x_3:
[----:B------:R0:W5:Y:S01]  /*0940*/  LDG.E R0, desc[UR6][R2.64+0x4] ;  /* 0x0000040602007981 */ /* 0x000162000c1e1900 */
[----:B------:R-:W-:-:S07]  /*0950*/  IMAD.MOV.U32 R10, RZ, RZ, R18 ;  /* 0x000000ffff0a7224 */ /* 0x000fce00078e0012 */
.L_x_4:
[----:B------:R-:W-:Y:S05]  /*0960*/  BSYNC.RECONVERGENT B0 ;  /* 0x0000000000007941 */ /* 0x000fea0003800200 */
.L_x_2:
[----:B-----5:R-:W-:Y:S01]  /*0970*/  ISETP.NE.AND P0, PT, R0, 0x1, PT ;  /* 0x000000010000780c */ /* 0x020fe20003f05270 */
[----:B------:R-:W-:Y:S01]  /*0980*/  BSSY.RECONVERGENT B0, `(.L_x_5) ;  /* 0x00000b3000007945 */ /* 0x000fe20003800200 */
[----:B------:R-:W-:-:S11]  /*0990*/  CS2R R14, SRZ ;  /* 0x00000000000e7805 */ /* 0x000fd6000001ff00 */
[----:B------:R-:W-:Y:S05]  /*09a0*/  @!P0 BRA `(.L_x_6) ;  /* 0x0000000800c08947 */ /* 0x000fea0003800000 */
[----:B------:R-:W-:-:S13]  /*09b0*/  ISETP.NE.AND P0, PT, R10, RZ, PT ;  /* 0x000000ff0a00720c */ /* 0x000fda0003f05270 */
[----:B------:R-:W-:Y:S05]  /*09c0*/  @!P0 BRA `(.L_x_7) ;  /* 0x0000000800708947 */ /* 0x000fea0003800000 */
[----:B------:R-:W-:-:S05]  /*09d0*/  VIADD R11, R0, 0xffffffff ;  /* 0xffffffff000b7836 */ /* 0x000fca0000000000 */
[----:B------:R-:W-:-:S13]  /*09e0*/  ISETP.NE.AND P0, PT, R10, R11, PT ;  /* 0x0000000b0a00720c */ /* 0x000fda0003f05270 */
[----:B------:R-:W-:Y:S05]  /*09f0*/  @!P0 BRA `(.L_x_8) ;  /* 0x0000000800148947 */ /* 0x000fea0003800000 */
[----:B------:R-:W-:-:S04]  /*0a00*/  IADD3 R11, PT, PT, R0, -0x2, RZ ;  /* 0xfffffffe000b7810 */ /* 0x000fc80007ffe0ff */
[----:B------:R-:W-:-:S04]  /*0a10*/  ISETP.NE.AND P0, PT, R10, R11, PT ;  /* 0x0000000b0a00720c */ /* 0x000fc80003f05270 */
[----:B------:R-:W-:-:S13]  /*0a20*/  ISETP.EQ.OR P0, PT, R10, 0x1, !P0 ;  /* 0x000000010a00780c */ /* 0x000fda0004702670 */
[----:B------:R-:W-:Y:S05]  /*0a30*/  @P0 BRA `(.L_x_9) ;  /* 0x0000000400740947 */ /* 0x000fea0003800000 */
[----:B------:R-:W-:Y:S04]  /*0a40*/  BSSY.RECONVERGENT B1, `(.L_x_10) ;  /* 0x000000e000017945 */ /* 0x000fe80003800200 */
[----:B------:R-:W-:Y:S05]  /*0a50*/  @!P1 BRA `(.L_x_11) ;  /* 0x00000000002c9947 */ /* 0x000fea0003800000 */
[----:B------:R-:W-:-:S13]  /*0a60*/  ISETP.NE.AND P0, PT, R6, 0x1, PT ;  /* 0x000000010600780c */ /* 0x000fda0003f05270 */
[----:B------:R-:W-:Y:S05]  /*0a70*/  @!P0 BRA `(.L_x_12) ;  /* 0x00000000001c8947 */ /* 0x000fea0003800000 */
[----:B------:R-:W-:Y:S01]  /*0a80*/  ISETP.NE.AND P0, PT, R6, 0x2, PT ;  /* 0x000000020600780c */ /* 0x000fe20003f05270 */
[----:B------:R-:W-:-:S12]  /*0a90*/  IMAD.MOV.U32 R11, RZ, RZ, RZ ;  /* 0x000000ffff0b7224 */ /* 0x000fd800078e00ff */
[----:B------:R-:W-:Y:S05]  /*0aa0*/  @P0 BRA `(.L_x_13) ;  /* 0x00000000001c0947 */ /* 0x000fea0003800000 */
[----:B------:R-:W2:Y:S02]  /*0ab0*/  LDG.E R11, desc[UR6][R2.64+0x4] ;  /* 0x00000406020b7981 */ /* 0x000ea4000c1e1900 */
[----:B--2---:R-:W-:-:S04]  /*0ac0*/  IMAD.U32 R11, R11, -0x2, RZ ;  /* 0xfffffffe0b0b7824 */ /* 0x004fc800078e00ff */
[----:B------:R-:W-:Y:S01]  /*0ad0*/  IMAD R11, R7, R11, R4 ;  /* 0x0000000b070b7224 */ /* 0x000fe200078e0204 */
[----:B------:R-:W-:Y:S06]  /*0ae0*/  BRA `(.L_x_13) ;  /* 0x00000000000c7947 */ /* 0x000fec0003800000 */
.L_x_12:
[----:B------:R-:W-:Y:S01]  /*0af0*/  VIADD R11, R4, 0xfffffffe ;  /* 0xfffffffe040b7836 */ /* 0x000fe20000000000 */
[----:B------:R-:W-:Y:S06]  /*0b00*/  BRA `(.L_x_13) ;  /* 0x0000000000047947 */ /* 0x000fec0003800000 */
.L_x_11:
[----:B------:R-:W-:-:S07]  /*0b10*/  IMAD R11, R7, -0x2, R4 ;  /* 0xfffffffe070b7824 */ /* 0x000fce00078e0204 */
.L_x_13:
[----:B------:R-:W-:Y:S05]  /*0b20*/  BSYNC.RECONVERGENT B1 ;  /* 0x0000000000017941 */ /* 0x000fea0003800200 */
.L_x_10:
[----:B------:R-:W-:-:S05]  /*0b30*/  IMAD.WIDE R10, R11, 0x8, R8 ;  /* 0x000000080b0a7825 */ /* 0x000fca00078e0208 */
[----:B------:R2:W5:Y:S01]  /*0b40*/  LDG.E.64 R12, desc[UR6][R10.64] ;  /* 0x000000060a0c7981 */ /* 0x000562000c1e1b00 */
[----:B------:R-:W-:Y:S04]  /*0b50*/  BSSY.RECONVERGENT B1, `(.L_x_14) ;  /* 0x000000e000017945 */ /* 0x000fe80003800200 */
[----:B------:R-:W-:Y:S05]  /*0b60*/  @!P1 BRA `(.L_x_15) ;  /* 0x00000000002c9947 */ /* 0x000fea0003800000 */
[----:B------:R-:W-:-:S13]  /*0b70*/  ISETP.NE.AND P0, PT, R6, 0x1, PT ;  /* 0x000000010600780c */ /* 0x000fda0003f05270 */
[----:B------:R-:W-:Y:S05]  /*0b80*/  @!P0 BRA `(.L_x_16) ;  /* 0x00000000001c8947 */ /* 0x000fea0003800000 */
[----:B------:R-:W-:Y:S01]  /*0b90*/  ISETP.NE.AND P0, PT, R6, 0x2, PT ;  /* 0x000000020600780c */ /* 0x000fe20003f05270 */
[----:B--2---:R-:W-:-:S12]  /*0ba0*/  HFMA2 R11, -RZ, RZ, 0, 0 ;  /* 0x00000000ff0b7431 */ /* 0x004fd800000001ff */
[----:B------:R-:W-:Y:S05]  /*0bb0*/  @P0 BRA `(.L_x_17) ;  /* 0x00000000001c0947 */ /* 0x000fea0003800000 */
[----:B------:R-:W2:Y:S01]  /*0bc0*/  LDG.E R0, desc[UR6][R2.64+0x4] ;  /* 0x0000040602007981 */ /* 0x000ea2000c1e1900 */
[----:B------:R-:W-:-:S04]  /*0bd0*/  IMAD.MOV R11, RZ, RZ, -R7 ;  /* 0x000000ffff0b7224 */ /* 0x000fc800078e0a07 */
[----:B--2---:R-:W-:Y:S01]  /*0be0*/  IMAD R11, R0, R11, R4 ;  /* 0x0000000b000b7224 */ /* 0x004fe200078e0204 */
[----:B------:R-:W-:Y:S06]  /*0bf0*/  BRA `(.L_x_17) ;  /* 0x00000000000c7947 */ /* 0x000fec0003800000 */
.L_x_16:
[----:B--2---:R-:W-:Y:S01]  /*0c00*/  VIADD R11, R4, 0xffffffff ;  /* 0xffffffff040b7836 */ /* 0x004fe20000000000 */
[----:B------:R-:W-:Y:S06]  /*0c10*/  BRA `(.L_x_17) ;  /* 0x0000000000047947 */ /* 0x000fec0003800000 */
.L_x_15:
[----:B--2---:R-:W-:-:S07]  /*0c20*/  IMAD.IADD R11, R4, 0x1, -R7 ;  /* 0x00000001040b7824 */ /* 0x004fce00078e0a07 */
.L_x_17:
[----:B------:R-:W-:Y:S05]  /*0c30*/  BSYNC.RECONVERGENT B1 ;  /* 0x0000000000017941 */ /* 0x000fea0003800200 */
.L_x_14:
[----:B------:R-:W-:-:S06]  /*0c40*/  IMAD.WIDE R10, R11, 0x8, R8 ;  /* 0x000000080b0a7825 */ /* 0x000fcc00078e0208 */
[----:B------:R-:W2:Y:S01]  /*0c50*/  LDG.E.64 R10, desc[UR6][R10.64] ;  /* 0x000000060a0a7981 */ /* 0x000ea2000c1e1b00 */
[----:B------:R-:W-:Y:S01]  /*0c60*/  BSSY.RECONVERGENT B1, `(.L_x_18) ;  /* 0x000000e000017945 */ /* 0x000fe20003800200 */
[----:B--2--5:R-:W-:-:S03]  /*0c70*/  DFMA R14, R10, -8, R12 ;  /* 0xc02000000a0e782b */ /* 0x024fc6000000000c */
[----:B------:R-:W-:Y:S08]  /*0c80*/  @!P1 BRA `(.L_x_19) ;  /* 0x0000000000289947 */ /* 0x000ff00003800000 */
[----:B------:R-:W-:-:S13]  /*0c90*/  ISETP.NE.AND P0, PT, R6, 0x1, PT ;  /* 0x000000010600780c */ /* 0x000fda0003f05270 */
[----:B------:R-:W-:Y:S05]  /*0ca0*/  @!P0 BRA `(.L_x_20) ;  /* 0x0000000000188947 */ /* 0x000fea0003800000 */
[----:B------:R-:W-:Y:S02]  /*0cb0*/  ISETP.NE.AND P0, PT, R6, 0x2, PT ;  /* 0x000000020600780c */ /* 0x000fe40003f05270 */
[----:B------:R-:W-:-:S11]  /*0cc0*/  MOV R13, RZ ;  /* 0x000000ff000d7202 */ /* 0x000fd60000000f00 */
[----:B------:R-:W-:Y:S05]  /*0cd0*/  @P0 BRA `(.L_x_21) ;  /* 0x0000000000180947 */ /* 0x000fea0003800000 */
[----:B------:R-:W2:Y:S02]  /*0ce0*/  LDG.E R13, desc[UR6][R2.64+0x4] ;  /* 0x00000406020d7981 */ /* 0x000ea4000c1e1900 */
[----:B--2---:R-:W-:Y:S01]  /*0cf0*/  IMAD R13, R7, R13, R4 ;  /* 0x0000000d070d7224 */ /* 0x004fe200078e0204 */
[----:B------:R-:W-:Y:S06]  /*0d00*/  BRA `(.L_x_21) ;  /* 0x00000000000c7947 */ /* 0x000fec0003800000 */
.L_x_20:
[----:B------:R-:W-:Y:S01]  /*0d10*/  VIADD R13, R4, 0x1 ;  /* 0x00000001040d7836 */ /* 0x000fe20000000000 */
[----:B------:R-:W-:Y:S06]  /*0d20*/  BRA `(.L_x_21) ;  /* 0x0000000000047947 */ /* 0x000fec0003800000 */
.L_x_19:
[----:B------:R-:W-:-:S07]  /*0d30*/  IMAD.IADD R13, R7, 0x1, R4 ;  /* 0x00000001070d7824 */ /* 0x000fce00078e0204 */
.L_x_21:
[----:B------:R-:W-:Y:S05]  /*0d40*/  BSYNC.RECONVERGENT B1 ;  /* 0x0000000000017941 */ /* 0x000fea0003800200 */
.L_x_18:
[----:B------:R-:W-:-:S05]  /*0d50*/  IMAD.WIDE R12, R13, 0x8, R8 ;  /* 0x000000080d0c7825 */ /* 0x000fca00078e0208 */
[----:B------:R-:W2:Y:S01]  /*0d60*/  LDG.E.64 R10, desc[UR6][R12.64] ;  /* 0x000000060c0a7981 */ /* 0x000ea2000c1e1b00 */
[----:B------:R-:W-:Y:S01]  /*0d70*/  BSSY.RECONVERGENT B1, `(.L_x_22) ;  /* 0x000000f000017945 */ /* 0x000fe20003800200 */
[----:B--2---:R-:W-:-:S03]  /*0d80*/  DFMA R10, R10, 8, R14 ;  /* 0x402000000a0a782b */ /* 0x004fc6000000000e */
[----:B------:R-:W-:Y:S08]  /*0d90*/  @!P1 BRA `(.L_x_23) ;  /* 0x00000000002c9947 */ /* 0x000ff00003800000 */
[----:B------:R-:W-:-:S13]  /*0da0*/  ISETP.NE.AND P0, PT, R6, 0x1, PT ;  /* 0x000000010600780c */ /* 0x000fda0003f05270 */
[----:B------:R-:W-:Y:S05]  /*0db0*/  @!P0 BRA `(.L_x_24) ;  /* 0x00000000001c8947 */ /* 0x000fea0003800000 */
[----:B------:R-:W-:Y:S01]  /*0dc0*/  ISETP.NE.AND P0, PT, R6, 0x2, PT ;  /* 0x000000020600780c */ /* 0x000fe20003f05270 */
[----:B------:R-:W-:-:S12]  /*0dd0*/  IMAD.MOV.U32 R13, RZ, RZ, RZ ;  /* 0x000000ffff0d7224 */ /* 0x000fd800078e00ff */
[----:B------:R-:W-:Y:S05]  /*0de0*/  @P0 BRA `(.L_x_25) ;  /* 0x00000000001c0947 */ /* 0x000fea0003800000 */
[----:B01----:R-:W2:Y:S02]  /*0df0*/  LDG.E R2, desc[UR6][R2.64+0x4] ;  /* 0x0000040602027981 */ /* 0x003ea4000c1e1900 */
[----:B--2---:R-:W-:-:S05]  /*0e00*/  SHF.L.U32 R13, R2, 0x1, RZ ;  /* 0x00000001020d7819 */ /* 0x004fca00000006ff */
[----:B------:R-:W-:Y:S01]  /*0e10*/  IMAD R13, R7, R13, R4 ;  /* 0x0000000d070d7224 */ /* 0x000fe200078e0204 */
[----:B------:R-:W-:Y:S06]  /*0e20*/  BRA `(.L_x_25) ;  /* 0x00000000000c7947 */ /* 0x000fec0003800000 */
.L_x_24:
[----:B------:R-:W-:Y:S01]  /*0e30*/  VIADD R13, R4, 0x2 ;  /* 0x00000002040d7836 */ /* 0x000fe20000000000 */
[----:B------:R-:W-:Y:S06]  /*0e40*/  BRA `(.L_x_25) ;  /* 0x0000000000047947 */ /* 0x000fec0003800000 */
.L_x_23:
[----:B------:R-:W-:-:S07]  /*0e50*/  IMAD R13, R7, 0x2, R4 ;  /* 0x00000002070d7824 */ /* 0x000fce00078e0204 */
.L_x_25:
[----:B------:R-:W-:Y:S05]  /*0e60*/  BSYNC.RECONVERGENT B1 ;  /* 0x0000000000017941 */ /* 0x000fea0003800200 */
.L_x_22:
[----:B------:R-:W-:-:S06]  /*0e70*/  IMAD.WIDE R8, R13, 0x8, R8 ;  /* 0x000000080d087825 */ /* 0x000fcc00078e0208 */
[----:B------:R-:W2:Y:S01]  /*0e80*/  LDG.E.64 R8, desc[UR6][R8.64] ;  /* 0x0000000608087981 */ /* 0x000ea2000c1e1b00 */
[----:B01----:R-:W0:Y:S01]  /*0e90*/  MUFU.RCP64H R3, 12 ;  /* 0x4028000000037908 */ /* 0x003e220000001800 */
[----:B------:R-:W-:Y:S01]  /*0ea0*/  IMAD.MOV.U32 R12, RZ, RZ, 0x0 ;  /* 0x00000000ff0c7424 */ /* 0x000fe200078e00ff */
[----:B------:R-:W-:Y:S01]  /*0eb0*/  MOV R13, 0x40280000 ;  /* 0x40280000000d7802 */ /* 0x000fe20000000f00 */
[----:B------:R-:W-:Y:S01]  /*0ec0*/  IMAD.MOV.U32 R2, RZ, RZ, 0x1 ;  /* 0x00000001ff027424 */ /* 0x000fe200078e00ff */
[----:B------:R-:W-:Y:S05]  /*0ed0*/  BSSY.RECONVERGENT B1, `(.L_x_26) ;  /* 0x0000010000017945 */ /* 0x000fea0003800200 */
[----:B0-----:R-:W-:-:S08]  /*0ee0*/  DFMA R6, R2, -R12, 1 ;  /* 0x3ff000000206742b */ /* 0x001fd0000000080c */
[----:B------:R-:W-:-:S08]  /*0ef0*/  DFMA R6, R6, R6, R6 ;  /* 0x000000060606722b */ /* 0x000fd00000000006 */
[----:B------:R-:W-:-:S08]  /*0f00*/  DFMA R6, R2, R6, R2 ;  /* 0x000000060206722b */ /* 0x000fd00000000002 */
[----:B------:R-:W-:-:S08]  /*0f10*/  DFMA R2, R6, -R12, 1 ;  /* 0x3ff000000602742b */ /* 0x000fd0000000080c */
[----:B------:R-:W-:Y:S02]  /*0f20*/  DFMA R2, R6, R2, R6 ;  /* 0x000000020602722b */ /* 0x000fe40000000006 */
[----:B--2---:R-:W-:-:S08]  /*0f30*/  DADD R10, R10, -R8 ;  /* 0x000000000a0a7229 */ /* 0x004fd00000000808 */
[----:B------:R-:W-:Y:S02]  /*0f40*/  DMUL R6, R10, R2 ;  /* 0x000000020a067228 */ /* 0x000fe40000000000 */
[----:B------:R-:W-:-:S06]  /*0f50*/  FSETP.GEU.AND P1, PT, |R11|, 6.5827683646048100446e-37, PT ;  /* 0x036000000b00780b */ /* 0x000fcc0003f2e200 */
[----:B------:R-:W-:-:S08]  /*0f60*/  DFMA R8, R6, -12, R10 ;  /* 0xc02800000608782b */ /* 0x000fd0000000000a */
[----:B------:R-:W-:-:S10]  /*0f70*/  DFMA R2, R2, R8, R6 ;  /* 0x000000080202722b */ /* 0x000fd40000000006 */
[----:B------:R-:W-:-:S05]  /*0f80*/  FFMA R0, RZ, 2.625, R3 ;  /* 0x40280000ff007823 */ /* 0x000fca0000000003 */
[----:B------:R-:W-:-:S13]  /*0f90*/  FSETP.GT.AND P0, PT, |R0|, 1.469367938527859385e-39, PT ;  /* 0x001000000000780b */ /* 0x000fda0003f04200 */
[----:B------:R-:W-:Y:S05]  /*0fa0*/  @P0 BRA P1, `(.L_x_27) ;  /* 0x0000000000080947 */ /* 0x000fea0000800000 */
[----:B------:R-:W-:-:S07]  /*0fb0*/  MOV R12, 0xfd0 ;  /* 0x00000fd0000c7802 */ /* 0x000fce0000000f00 */
[----:B------:R-:W-:Y:S05]  /*0fc0*/  CALL.REL.NOINC `($__internal_0_$__cuda_sm20_div_rn_f64_full) ;  /* 0x0000001c00747944 */ /* 0x000fea0003c00000 */
.L_x_27:
[----:B------:R-:W-:Y:S05]  /*0fd0*/  BSYNC.RECONVERGENT B1 ;  /* 0x0000000000017941 */ /* 0x000fea0003800200 */
.L_x_26:
[----:B------:R-:W-:Y:S02]  /*0fe0*/  IMAD.MOV.U32 R14, RZ, RZ, R2 ;  /* 0x000000ffff0e7224 */ /* 0x000fe400078e0002 */
[----:B------:R-:W-:Y:S01]  /*0ff0*/  IMAD.MOV.U32 R15, RZ, RZ, R3 ;  /* 0x000000ffff0f7224 */ /* 0x000fe200078e0003 */
[----:B------:R-:W-:Y:S06]  /*1000*/  BRA `(.L_x_6) ;  /* 0x0000000400287947 */ /* 0x000fec0003800000 */
.L_x_9:
[----:B------:R-:W-:Y:S04]  /*1010*/  BSSY.RECONVERGENT B1, `(.L_x_28) ;  /* 0x000000d000017945 */ /* 0x000fe80003800200 */
[----:B------:R-:W-:Y:S05]  /*1020*/  @!P1 BRA `(.L_x_29) ;  /* 0x0000000000289947 */ /* 0x000fea0003800000 */
        /* <DEDUP_REMOVED lines=8> */
.L_x_30:
[----:B------:R-:W-:Y:S01]  /*10b0*/  VIADD R11, R4, 0x1 ;  /* 0x00000001040b7836 */ /* 0x000fe20000000000 */
[----:B------:R-:W-:Y:S06]  /*10c0*/  BRA `(.L_x_31) ;  /* 0x0000000000047947 */ /* 0x000fec0003800000 */
.L_x_29:
[----:B------:R-:W-:-:S07]  /*10d0*/  IMAD.IADD R11, R7, 0x1, R4 ;  /* 0x00000001070b7824 */ /* 0x000fce00078e0204 */
.L_x_31:
[----:B------:R-:W-:Y:S05]  /*10e0*/  BSYNC.RECONVERGENT B1 ;  /* 0x0000000000017941 */ /* 0x000fea0003800200 */
.L_x_28:
[----:B------:R-:W-:-:S06]  /*10f0*/  IMAD.WIDE R10, R11, 0x8, R8 ;  /* 0x000000080b0a7825 */ /* 0x000fcc00078e0208 */
[----:B------:R-:W5:Y:S01]  /*1100*/  LDG.E.64 R10, desc[UR6][R10.64] ;  /* 0x000000060a0a7981 */ /* 0x000f62000c1e1b00 */
[----:B------:R-:W-:Y:S04]  /*1110*/  BSSY.RECONVERGENT B1, `(.L_x_32) ;  /* 0x000000e000017945 */ /* 0x000fe80003800200 */
[----:B------:R-:W-:Y:S05]  /*1120*/  @!P1 BRA `(.L_x_33) ;  /* 0x00000000002c9947 */ /* 0x000fea0003800000 */
[----:B------:R-:W-:-:S13]  /*1130*/  ISETP.NE.AND P0, PT, R6, 0x1, PT ;  /* 0x000000010600780c */ /* 0x000fda0003f05270 */
[----:B------:R-:W-:Y:S05]  /*1140*/  @!P0 BRA `(.L_x_34) ;  /* 0x00000000001c8947 */ /* 0x000fea0003800000 */
[----:B------:R-:W-:Y:S01]  /*1150*/  ISETP.NE.AND P0, PT, R6, 0x2, PT ;  /* 0x000000020600780c */ /* 0x000fe20003f05270 */
[----:B------:R-:W-:-:S12]  /*1160*/  IMAD.MOV.U32 R5, RZ, RZ, RZ ;  /* 0x000000ffff057224 */ /* 0x000fd800078e00ff */
[----:B------:R-:W-:Y:S05]  /*1170*/  @P0 BRA `(.L_x_35) ;  /* 0x00000000001c0947 */ /* 0x000fea0003800000 */
[----:B01----:R-:W2:Y:S01]  /*1180*/  LDG.E R3, desc[UR6][R2.64+0x4] ;  /* 0x0000040602037981 */ /* 0x003ea2000c1e1900 */
[----:B------:R-:W-:-:S05]  /*1190*/  IADD3 R5, PT, PT, -R7, RZ, RZ ;  /* 0x000000ff07057210 */ /* 0x000fca0007ffe1ff */
[----:B--2---:R-:W-:Y:S01]  /*11a0*/  IMAD R5, R3, R5, R4 ;  /* 0x0000000503057224 */ /* 0x004fe200078e0204 */
[----:B------:R-:W-:Y:S06]  /*11b0*/  BRA `(.L_x_35) ;  /* 0x00000000000c7947 */ /* 0x000fec0003800000 */
.L_x_34:
[----:B------:R-:W-:Y:S01]  /*11c0*/  VIADD R5, R4, 0xffffffff ;  /* 0xffffffff04057836 */ /* 0x000fe20000000000 */
[----:B------:R-:W-:Y:S06]  /*11d0*/  BRA `(.L_x_35) ;  /* 0x0000000000047947 */ /* 0x000fec0003800000 */
.L_x_33:
[----:B------:R-:W-:-:S07]  /*11e0*/  IMAD.IADD R5, R4, 0x1, -R7 ;  /* 0x0000000104057824 */ /* 0x000fce00078e0a07 */
.L_x_35:
[----:B------:R-:W-:Y:S05]  /*11f0*/  BSYNC.RECONVERGENT B1 ;  /* 0x0000000000017941 */ /* 0x000fea0003800200 */
.L_x_32:
[----:B------:R-:W-:-:S06]  /*1200*/  IMAD.WIDE R8, R5, 0x8, R8 ;  /* 0x0000000805087825 */ /* 0x000fcc00078e0208 */
[----:B------:R-:W2:Y:S02]  /*1210*/  LDG.E.64 R8, desc[UR6][R8.64] ;  /* 0x0000000608087981 */ /* 0x000ea4000c1e1b00 */
[----:B--2--5:R-:W-:-:S08]  /*1220*/  DADD R14, R10, -R8 ;  /* 0x000000000a0e7229 */ /* 0x024fd00000000808 */
[----:B------:R-:W-:Y:S01]  /*1230*/  DMUL R14, R14, 0.5 ;  /* 0x3fe000000e0e7828 */ /* 0x000fe20000000000 */
[----:B------:R-:W-:Y:S10]  /*1240*/  BRA `(.L_x_6) ;  /* 0x0000000000987947 */ /* 0x000ff40003800000 */
.L_x_8:
        /* <DEDUP_REMOVED lines=12> */
.L_x_38:
[----:B------:R-:W-:Y:S01]  /*1310*/  VIADD R5, R4, 0xffffffff ;  /* 0xffffffff04057836 */ /* 0x000fe20000000000 */
[----:B------:R-:W-:Y:S06]  /*1320*/  BRA `(.L_x_39) ;  /* 0x0000000000047947 */ /* 0x000fec0003800000 */
.L_x_37:
[----:B------:R-:W-:-:S07]  /*1330*/  IMAD.IADD R5, R4, 0x1, -R7 ;  /* 0x0000000104057824 */ /* 0x000fce00078e0a07 */
.L_x_39:
[----:B------:R-:W-:Y:S05]  /*1340*/  BSYNC.RECONVERGENT B1 ;  /* 0x0000000000017941 */ /* 0x000fea0003800200 */
.L_x_36:
[----:B------:R-:W-:-:S06]  /*1350*/  IMAD.WIDE R8, R5, 0x8, R8 ;  /* 0x0000000805087825 */ /* 0x000fcc00078e0208 */
[----:B------:R-:W2:Y:S02]  /*1360*/  LDG.E.64 R8, desc[UR6][R8.64] ;  /* 0x0000000608087981 */ /* 0x000ea4000c1e1b00 */
[----:B--2--5:R-:W-:Y:S01]  /*1370*/  DADD R14, R12, -R8 ;  /* 0x000000000c0e7229 */ /* 0x024fe20000000808 */
[----:B------:R-:W-:Y:S10]  /*1380*/  BRA `(.L_x_6) ;  /* 0x0000000000487947 */ /* 0x000ff40003800000 */
.L_x_7:
[----:B------:R-:W-:Y:S04]  /*1390*/  BSSY.RECONVERGENT B1, `(.L_x_40) ;  /* 0x000000d000017945 */ /* 0x000fe80003800200 */
[----:B------:R-:W-:Y:S05]  /*13a0*/  @!P1 BRA `(.L_x_41) ;  /* 0x0000000000289947 */ /* 0x000fea0003800000 */
[----:B------:R-:W-:-:S13]  /*13b0*/  ISETP.NE.AND P0, PT, R6, 0x1, PT ;  /* 0x000000010600780c */ /* 0x000fda0003f05270 */
[----:B------:R-:W-:Y:S05]  /*13c0*/  @!P0 BRA `(.L_x_42) ;  /* 0x0000000000188947 */ /* 0x000fea0003800000 */
[----:B------:R-:W-:Y:S01]  /*13d0*/  ISETP.NE.AND P0, PT, R6, 0x2, PT ;  /* 0x000000020600780c */ /* 0x000fe20003f05270 */
[----:B------:R-:W-:-:S12]  /*13e0*/  IMAD.MOV.U32 R5, RZ, RZ, RZ ;  /* 0x000000ffff057224 */ /* 0x000fd800078e00ff */
[----:B------:R-:W-:Y:S05]  /*13f0*/  @P0 BRA `(.L_x_43) ;  /* 0x0000000000180947 */ /* 0x000fea0003800000 */
[----:B01----:R-:W2:Y:S02]  /*1400*/  LDG.E R2, desc[UR6][R2.64+0x4] ;  /* 0x0000040602027981 */ /* 0x003ea4000c1e1900 */
[----:B--2---:R-:W-:Y:S01]  /*1410*/  IMAD R5, R7, R2, R4 ;  /* 0x0000000207057224 */ /* 0x004fe200078e0204 */
[----:B------:R-:W-:Y:S06]  /*1420*/  BRA `(.L_x_43) ;  /* 0x00000000000c7947 */ /* 0x000fec0003800000 */
.L_x_42:
[----:B------:R-:W-:Y:S01]  /*1430*/  IADD3 R5, PT, PT, R4, 0x1, RZ ;  /* 0x0000000104057810 */ /* 0x000fe20007ffe0ff */
[----:B------:R-:W-:Y:S06]  /*1440*/  BRA `(.L_x_43) ;  /* 0x0000000000047947 */ /* 0x000fec0003800000 */
.L_x_41:
[----:B------:R-:W-:-:S07]  /*1450*/  IMAD.IADD R5, R7, 0x1, R4 ;  /* 0x0000000107057824 */ /* 0x000fce00078e0204 */
.L_x_43:
[----:B------:R-:W-:Y:S05]  /*1460*/  BSYNC.RECONVERGENT B1 ;  /* 0x0000000000017941 */ /* 0x000fea0003800200 */
.L_x_40:
[----:B------:R-:W-:Y:S01]  /*1470*/  IMAD.WIDE R8, R5, 0x8, R8 ;  /* 0x0000000805087825 */ /* 0x000fe200078e0208 */
[----:B------:R-:W2:Y:S05]  /*1480*/  LDG.E.64 R12, desc[UR6][R12.64] ;  /* 0x000000060c0c7981 */ /* 0x000eaa000c1e1b00 */
[----:B------:R-:W2:Y:S02]  /*1490*/  LDG.E.64 R8, desc[UR6][R8.64] ;  /* 0x0000000608087981 */ /* 0x000ea4000c1e1b00 */
[----:B--2---:R-:W-:-:S11]  /*14a0*/  DADD R14, R8, -R12 ;  /* 0x00000000080e7229 */ /* 0x004fd6000000080c */
.L_x_6:
[----:B------:R-:W-:Y:S05]  /*14b0*/  BSYNC.RECONVERGENT B0 ;  /* 0x0000000000007941 */ /* 0x000fea0003800200 */
.L_x_5:
[----:B01----:R-:W0:Y:S02]  /*14c0*/  LDC.64 R2, c[0x0][0x3a8] ;  /* 0x0000ea00ff027b82 */ /* 0x003e240000000a00 */
[----:B0-----:R-:W-:-:S05]  /*14d0*/  IMAD.WIDE R4, R4, 0x8, R2 ;  /* 0x0000000804047825 */ /* 0x001fca00078e0202 */
[----:B------:R-:W-:Y:S01]  /*14e0*/  STG.E.64 desc[UR6][R4.64], R14 ;  /* 0x0000000e04007986 */ /* 0x000fe2000c101b06 */
[----:B------:R-:W-:Y:S05]  /*14f0*/  EXIT ;  /* 0x000000000000794d */ /* 0x000fea0003800000 */
.L_x_1:
[----:B------:R-:W-:Y:S01]  /*1500*/  ISETP.NE.AND P1, PT, R6, RZ, PT ;  /* 0x000000ff0600720c */ /* 0x000fe20003f25270 */
[----:B------:R-:W-:-:S12]  /*1510*/  BSSY.RECONVERGENT B0, `(.L_x_44) ;  /* 0x000000a000007945 */ /* 0x000fd80003800200 */
[----:B------:R-:W-:Y:S05]  /*1520*/  @!P1 BRA `(.L_x_45) ;  /* 0x0000000000189947 */ /* 0x000fea0003800000 */
[----:B------:R-:W-:Y:S01]  /*1530*/  ISETP.NE.AND P0, PT, R6, 0x2, PT ;  /* 0x000000020600780c */ /* 0x000fe20003f05270 */
[----:B------:R-:W-:-:S12]  /*1540*/  IMAD.MOV.U32 R0, RZ, RZ, R7 ;  /* 0x000000ffff007224 */ /* 0x000fd800078e0007 */
[----:B------:R-:W-:Y:S05]  /*1550*/  @P0 BRA `(.L_x_46) ;  /* 0x0000000000140947 */ /* 0x000fea0003800000 */
[----:B------:R1:W5:Y:S01]  /*1560*/  LDG.E R0, desc[UR6][R2.64+0x8] ;  /* 0x0000080602007981 */ /* 0x000362000c1e1900 */
[----:B------:R-:W-:Y:S01]  /*1570*/  IMAD.MOV.U32 R10, RZ, RZ, R14 ;  /* 0x000000ffff0a7224 */ /* 0x000fe200078e000e */
[----:B------:R-:W-:Y:S06]  /*1580*/  BRA `(.L_x_46) ;  /* 0x0000000000087947 */ /* 0x000fec0003800000 */
.L_x_45:
[----:B------:R0:W5:Y:S01]  /*1590*/  LDG.E R0, desc[UR6][R2.64+0x4] ;  /* 0x0000040602007981 */ /* 0x000162000c1e1900 */
[----:B------:R-:W-:-:S07]  /*15a0*/  MOV R10, R18 ;  /* 0x00000012000a7202 */ /* 0x000fce0000000f00 */
.L_x_46:
[----:B------:R-:W-:Y:S05]  /*15b0*/  BSYNC.RECONVERGENT B0 ;  /* 0x0000000000007941 */ /* 0x000fea0003800200 */
.L_x_44:
        /* <DEDUP_REMOVED lines=9> */
[----:B------:R-:W-:-:S05]  /*1650*/  VIADD R11, R0, 0xfffffffe ;  /* 0xfffffffe000b7836 */ /* 0x000fca0000000000 */
        /* <DEDUP_REMOVED lines=11> */
[----:B--2---:R-:W-:-:S05]  /*1710*/  LEA R11, -R11, RZ, 0x1 ;  /* 0x000000ff0b0b7211 */ /* 0x004fca00078e09ff */
[----:B------:R-:W-:Y:S01]  /*1720*/  IMAD R11, R7, R11, R4 ;  /* 0x0000000b070b7224 */ /* 0x000fe200078e0204 */
[----:B------:R-:W-:Y:S06]  /*1730*/  BRA `(.L_x_55) ;  /* 0x00000000000c7947 */ /* 0x000fec0003800000 */
.L_x_54:
[----:B------:R-:W-:Y:S01]  /*1740*/  VIADD R11, R4, 0xfffffffe ;  /* 0xfffffffe040b7836 */ /* 0x000fe20000000000 */
[----:B------:R-:W-:Y:S06]  /*1750*/  BRA `(.L_x_55) ;  /* 0x0000000000047947 */ /* 0x000fec0003800000 */
.L_x_53:
[----:B------:R-:W-:-:S07]  /*1760*/  IMAD R11, R7, -0x2, R4 ;  /* 0xfffffffe070b7824 */ /* 0x000fce00078e0204 */
.L_x_55:
[----:B------:R-:W-:Y:S05]  /*1770*/  BSYNC.RECONVERGENT B1 ;  /* 0x0000000000017941 */ /* 0x000fea0003800200 */
.L_x_52:
[----:B------:R-:W-:-:S05]  /*1780*/  IMAD.WIDE R10, R11, 0x8, R8 ;  /* 0x000000080b0a7825 */ /* 0x000fca00078e0208 */
[----:B------:R2:W5:Y:S01]  /*1790*/  LDG.E.64 R12, desc[UR6][R10.64] ;  /* 0x000000060a0c7981 */ /* 0x000562000c1e1b00 */
[----:B------:R-:W-:Y:S04]  /*17a0*/  BSSY.RECONVERGENT B1, `(.L_x_56) ;  /* 0x000000e000017945 */ /* 0x000fe80003800200 */
[----:B------:R-:W-:Y:S05]  /*17b0*/  @!P1 BRA `(.L_x_57) ;  /* 0x00000000002c9947 */ /* 0x000fea0003800000 */
[----:B------:R-:W-:-:S13]  /*17c0*/  ISETP.NE.AND P0, PT, R6, 0x1, PT ;  /* 0x000000010600780c */ /* 0x000fda0003f05270 */
[----:B------:R-:W-:Y:S05]  /*17d0*/  @!P0 BRA `(.L_x_58) ;  /* 0x00000000001c8947 */ /* 0x000fea0003800000 */
[----:B------:R-:W-:Y:S01]  /*17e0*/  ISETP.NE.AND P0, PT, R6, 0x2, PT ;  /* 0x000000020600780c */ /* 0x000fe20003f05270 */
[----:B--2---:R-:W-:-:S12]  /*17f0*/  IMAD.MOV.U32 R11, RZ, RZ, RZ ;  /* 0x000000ffff0b7224 */ /* 0x004fd800078e00ff */
[----:B------:R-:W-:Y:S05]  /*1800*/  @P0 BRA `(.L_x_59) ;  /* 0x00000000001c0947 */ /* 0x000fea0003800000 */
[----:B------:R-:W2:Y:S01]  /*1810*/  LDG.E R11, desc[UR6][R2.64+0x4] ;  /* 0x00000406020b7981 */ /* 0x000ea2000c1e1900 */
[----:B------:R-:W-:-:S04]  /*1820*/  IMAD.MOV R0, RZ, RZ, -R7 ;  /* 0x000000ffff007224 */ /* 0x000fc800078e0a07 */
[----:B--2---:R-:W-:Y:S01]  /*1830*/  IMAD R11, R11, R0, R4 ;  /* 0x000000000b0b7224 */ /* 0x004fe200078e0204 */
[----:B------:R-:W-:Y:S06]  /*1840*/  BRA `(.L_x_59) ;  /* 0x00000000000c7947 */ /* 0x000fec0003800000 */
.L_x_58:
[----:B--2---:R-:W-:Y:S01]  /*1850*/  IADD3 R11, PT, PT, R4, -0x1, RZ ;  /* 0xffffffff040b7810 */ /* 0x004fe20007ffe0ff */
[----:B------:R-:W-:Y:S06]  /*1860*/  BRA `(.L_x_59) ;  /* 0x0000000000047947 */ /* 0x000fec0003800000 */
.L_x_57:
[----:B--2---:R-:W-:-:S07]  /*1870*/  IMAD.IADD R11, R4, 0x1, -R7 ;  /* 0x00000001040b7824 */ /* 0x004fce00078e0a07 */
.L_x_59:
[----:B------:R-:W-:Y:S05]  /*1880*/  BSYNC.RECONVERGENT B1 ;  /* 0x0000000000017941 */ /* 0x000fea0003800200 */
.L_x_56:
[----:B------:R-:W-:-:S06]  /*1890*/  IMAD.WIDE R10, R11, 0x8, R8 ;  /* 0x000000080b0a7825 */ /* 0x000fcc00078e0208 */
[----:B------:R-:W2:Y:S01]  /*18a0*/  LDG.E.64 R10, desc[UR6][R10.64] ;  /* 0x000000060a0a7981 */ /* 0x000ea2000c1e1b00 */
[----:B------:R-:W-:Y:S01]  /*18b0*/  BSSY.RECONVERGENT B1, `(.L_x_60) ;  /* 0x000000e000017945 */ /* 0x000fe20003800200 */
[----:B--2--5:R-:W-:-:S03]  /*18c0*/  DFMA R14, R10, -8, R12 ;  /* 0xc02000000a0e782b */ /* 0x024fc6000000000c */
[----:B------:R-:W-:Y:S08]  /*18d0*/  @!P1 BRA `(.L_x_61) ;  /* 0x0000000000289947 */ /* 0x000ff00003800000 */
[----:B------:R-:W-:-:S13]  /*18e0*/  ISETP.NE.AND P0, PT, R6, 0x1, PT ;  /* 0x000000010600780c */ /* 0x000fda0003f05270 */
[----:B------:R-:W-:Y:S05]  /*18f0*/  @!P0 BRA `(.L_x_62) ;  /* 0x0000000000188947 */ /* 0x000fea0003800000 */
[----:B------:R-:W-:Y:S01]  /*1900*/  ISETP.NE.AND P0, PT, R6, 0x2, PT ;  /* 0x000000020600780c */ /* 0x000fe20003f05270 */
[----:B------:R-:W-:-:S12]  /*1910*/  IMAD.MOV.U32 R13, RZ, RZ, RZ ;  /* 0x000000ffff0d7224 */ /* 0x000fd800078e00ff */
[----:B------:R-:W-:Y:S05]  /*1920*/  @P0 BRA `(.L_x_63) ;  /* 0x0000000000180947 */ /* 0x000fea0003800000 */
[----:B------:R-:W2:Y:S02]  /*1930*/  LDG.E R13, desc[UR6][R2.64+0x4] ;  /* 0x00000406020d7981 */ /* 0x000ea4000c1e1900 */
[----:B--2---:R-:W-:Y:S01]  /*1940*/  IMAD R13, R7, R13, R4 ;  /* 0x0000000d070d7224 */ /* 0x004fe200078e0204 */
[----:B------:R-:W-:Y:S06]  /*1950*/  BRA `(.L_x_63) ;  /* 0x00000000000c7947 */ /* 0x000fec0003800000 */
.L_x_62:
[----:B------:R-:W-:Y:S01]  /*1960*/  VIADD R13, R4, 0x1 ;  /* 0x00000001040d7836 */ /* 0x000fe20000000000 */
[----:B------:R-:W-:Y:S06]  /*1970*/  BRA `(.L_x_63) ;  /* 0x0000000000047947 */ /* 0x000fec0003800000 */
.L_x_61:
[----:B------:R-:W-:-:S07]  /*1980*/  IADD3 R13, PT, PT, R7, R4, RZ ;  /* 0x00000004070d7210 */ /* 0x000fce0007ffe0ff */
.L_x_63:
[----:B------:R-:W-:Y:S05]  /*1990*/  BSYNC.RECONVERGENT B1 ;  /* 0x0000000000017941 */ /* 0x000fea0003800200 */
.L_x_60:
        /* <DEDUP_REMOVED lines=11> */
[----:B--2---:R-:W-:-:S04]  /*1a50*/  IMAD.SHL.U32 R13, R2, 0x2, RZ ;  /* 0x00000002020d7824 */ /* 0x004fc800078e00ff */
[----:B------:R-:W-:Y:S01]  /*1a60*/  IMAD R13, R7, R13, R4 ;  /* 0x0000000d070d7224 */ /* 0x000fe200078e0204 */
[----:B------:R-:W-:Y:S06]  /*1a70*/  BRA `(.L_x_67) ;  /* 0x00000000000c7947 */ /* 0x000fec0003800000 */
.L_x_66:
[----:B------:R-:W-:Y:S01]  /*1a80*/  VIADD R13, R4, 0x2 ;  /* 0x00000002040d7836 */ /* 0x000fe20000000000 */
[----:B------:R-:W-:Y:S06]  /*1a90*/  BRA `(.L_x_67) ;  /* 0x0000000000047947 */ /* 0x000fec0003800000 */
.L_x_65:
[----:B------:R-:W-:-:S07]  /*1aa0*/  LEA R13, R7, R4, 0x1 ;  /* 0x00000004070d7211 */ /* 0x000fce00078e08ff */
.L_x_67:
[----:B------:R-:W-:Y:S05]  /*1ab0*/  BSYNC.RECONVERGENT B1 ;  /* 0x0000000000017941 */ /* 0x000fea0003800200 */
.L_x_64:
[----:B------:R-:W-:-:S06]  /*1ac0*/  IMAD.WIDE R8, R13, 0x8, R8 ;  /* 0x000000080d087825 */ /* 0x000fcc00078e0208 */
[----:B------:R-:W2:Y:S01]  /*1ad0*/  LDG.E.64 R8, desc[UR6][R8.64] ;  /* 0x0000000608087981 */ /* 0x000ea2000c1e1b00 */
[----:B01----:R-:W0:Y:S01]  /*1ae0*/  MUFU.RCP64H R3, 12 ;  /* 0x4028000000037908 */ /* 0x003e220000001800 */
[----:B------:R-:W-:Y:S01]  /*1af0*/  IMAD.MOV.U32 R6, RZ, RZ, 0x0 ;  /* 0x00000000ff067424 */ /* 0x000fe200078e00ff */
[----:B------:R-:W-:Y:S01]  /*1b00*/  BSSY.RECONVERGENT B1, `(.L_x_68) ;  /* 0x0000012000017945 */ /* 0x000fe20003800200 */
[----:B------:R-:W-:Y:S02]  /*1b10*/  IMAD.MOV.U32 R7, RZ, RZ, 0x40280000 ;  /* 0x40280000ff077424 */ /* 0x000fe400078e00ff */
[----:B------:R-:W-:-:S06]  /*1b20*/  IMAD.MOV.U32 R2, RZ, RZ, 0x1 ;  /* 0x00000001ff027424 */ /* 0x000fcc00078e00ff */
        /* <DEDUP_REMOVED lines=15> */
.L_x_69:
[----:B------:R-:W-:Y:S05]  /*1c20*/  BSYNC.RECONVERGENT B1 ;  /* 0x0000000000017941 */ /* 0x000fea0003800200 */
.L_x_68:
[----:B------:R-:W-:Y:S01]  /*1c30*/  MOV R14, R2 ;  /* 0x00000002000e7202 */ /* 0x000fe20000000f00 */
[----:B------:R-:W-:Y:S01]  /*1c40*/  IMAD.MOV.U32 R15, RZ, RZ, R3 ;  /* 0x000000ffff0f7224 */ /* 0x000fe200078e0003 */
[----:B------:R-:W-:Y:S06]  /*1c50*/  BRA `(.L_x_48) ;  /* 0x0000000400287947 */ /* 0x000fec0003800000 */
.L_x_51:
        /* <DEDUP_REMOVED lines=10> */
.L_x_72:
[----:B------:R-:W-:Y:S01]  /*1d00*/  VIADD R11, R4, 0x1 ;  /* 0x00000001040b7836 */ /* 0x000fe20000000000 */
[----:B------:R-:W-:Y:S06]  /*1d10*/  BRA `(.L_x_73) ;  /* 0x0000000000047947 */ /* 0x000fec0003800000 */
.L_x_71:
[----:B------:R-:W-:-:S07]  /*1d20*/  IADD3 R11, PT, PT, R7, R4, RZ ;  /* 0x00000004070b7210 */ /* 0x000fce0007ffe0ff */
.L_x_73:
[----:B------:R-:W-:Y:S05]  /*1d30*/  BSYNC.RECONVERGENT B1 ;  /* 0x0000000000017941 */ /* 0x000fea0003800200 */
.L_x_70:
        /* <DEDUP_REMOVED lines=10> */
[----:B------:R-:W-:-:S04]  /*1de0*/  IMAD.MOV R5, RZ, RZ, -R7 ;  /* 0x000000ffff057224 */ /* 0x000fc800078e0a07 */
[----:B--2---:R-:W-:Y:S01]  /*1df0*/  IMAD R5, R3, R5, R4 ;  /* 0x0000000503057224 */ /* 0x004fe200078e0204 */
[----:B------:R-:W-:Y:S06]  /*1e00*/  BRA `(.L_x_77) ;  /* 0x00000000000c7947 */ /* 0x000fec0003800000 */
.L_x_76:
[----:B------:R-:W-:Y:S01]  /*1e10*/  VIADD R5, R4, 0xffffffff ;  /* 0xffffffff04057836 */ /* 0x000fe20000000000 */
[----:B------:R-:W-:Y:S06]  /*1e20*/  BRA `(.L_x_77) ;  /* 0x0000000000047947 */ /* 0x000fec0003800000 */
.L_x_75:
[----:B------:R-:W-:-:S07]  /*1e30*/  IADD3 R5, PT, PT, -R7, R4, RZ ;  /* 0x0000000407057210 */ /* 0x000fce0007ffe1ff */
.L_x_77:
[----:B------:R-:W-:Y:S05]  /*1e40*/  BSYNC.RECONVERGENT B1 ;  /* 0x0000000000017941 */ /* 0x000fea0003800200 */
.L_x_74:
[----:B------:R-:W-:-:S06]  /*1e50*/  IMAD.WIDE R8, R5, 0x8, R8 ;  /* 0x0000000805087825 */ /* 0x000fcc00078e0208 */
[----:B------:R-:W2:Y:S02]  /*1e60*/  LDG.E.64 R8, desc[UR6][R8.64] ;  /* 0x0000000608087981 */ /* 0x000ea4000c1e1b00 */
[----:B--2--5:R-:W-:-:S08]  /*1e70*/  DADD R14, R10, -R8 ;  /* 0x000000000a0e7229 */ /* 0x024fd00000000808 */
[----:B------:R-:W-:Y:S01]  /*1e80*/  DMUL R14, R14, 0.5 ;  /* 0x3fe000000e0e7828 */ /* 0x000fe20000000000 */
[----:B------:R-:W-:Y:S10]  /*1e90*/  BRA `(.L_x_48) ;  /* 0x0000000000987947 */ /* 0x000ff40003800000 */
.L_x_50:
        /* <DEDUP_REMOVED lines=12> */
.L_x_80:
[----:B------:R-:W-:Y:S01]  /*1f60*/  VIADD R5, R4, 0xffffffff ;  /* 0xffffffff04057836 */ /* 0x000fe20000000000 */
[----:B------:R-:W-:Y:S06]  /*1f70*/  BRA `(.L_x_81) ;  /* 0x0000000000047947 */ /* 0x000fec0003800000 */
.L_x_79:
[----:B------:R-:W-:-:S07]  /*1f80*/  IADD3 R5, PT, PT, -R7, R4, RZ ;  /* 0x0000000407057210 */ /* 0x000fce0007ffe1ff */
.L_x_81:
[----:B------:R-:W-:Y:S05]  /*1f90*/  BSYNC.RECONVERGENT B1 ;  /* 0x0000000000017941 */ /* 0x000fea0003800200 */
.L_x_78:
[----:B------:R-:W-:-:S06]  /*1fa0*/  IMAD.WIDE R8, R5, 0x8, R8 ;  /* 0x0000000805087825 */ /* 0x000fcc00078e0208 */
[----:B------:R-:W2:Y:S02]  /*1fb0*/  LDG.E.64 R8, desc[UR6][R8.64] ;  /* 0x0000000608087981 */ /* 0x000ea4000c1e1b00 */
[----:B--2--5:R-:W-:Y:S01]  /*1fc0*/  DADD R14, R12, -R8 ;  /* 0x000000000c0e7229 */ /* 0x024fe20000000808 */
[----:B------:R-:W-:Y:S10]  /*1fd0*/  BRA `(.L_x_48) ;  /* 0x0000000000487947 */ /* 0x000ff40003800000 */
.L_x_49:
        /* <DEDUP_REMOVED lines=10> */
.L_x_84:
[----:B------:R-:W-:Y:S01]  /*2080*/  VIADD R5, R4, 0x1 ;  /* 0x0000000104057836 */ /* 0x000fe20000000000 */
[----:B------:R-:W-:Y:S06]  /*2090*/  BRA `(.L_x_85) ;  /* 0x0000000000047947 */ /* 0x000fec0003800000 */
.L_x_83:
[----:B------:R-:W-:-:S07]  /*20a0*/  IADD3 R5, PT, PT, R7, R4, RZ ;  /* 0x0000000407057210 */ /* 0x000fce0007ffe0ff */
.L_x_85:
[----:B------:R-:W-:Y:S05]  /*20b0*/  BSYNC.RECONVERGENT B1 ;  /* 0x0000000000017941 */ /* 0x000fea0003800200 */
.L_x_82:
[----:B------:R-:W-:Y:S01]  /*20c0*/  IMAD.WIDE R8, R5, 0x8, R8 ;  /* 0x0000000805087825 */ /* 0x000fe200078e0208 */
[----:B------:R-:W2:Y:S05]  /*20d0*/  LDG.E.64 R12, desc[UR6][R12.64] ;  /* 0x000000060c0c7981 */ /* 0x000eaa000c1e1b00 */
[----:B------:R-:W2:Y:S02]  /*20e0*/  LDG.E.64 R8, desc[UR6][R8.64] ;  /* 0x0000000608087981 */ /* 0x000ea4000c1e1b00 */
[----:B--2---:R-:W-:-:S11]  /*20f0*/  DADD R14, R8, -R12 ;  /* 0x00000000080e7229 */ /* 0x004fd6000000080c */
.L_x_48:
[----:B------:R-:W-:Y:S05]  /*2100*/  BSYNC.RECONVERGENT B0 ;  /* 0x0000000000007941 */ /* 0x000fea0003800200 */
.L_x_47:
[----:B01----:R-:W0:Y:S02]  /*2110*/  LDC.64 R2, c[0x0][0x3a0] ;  /* 0x0000e800ff027b82 */ /* 0x003e240000000a00 */
[----:B0-----:R-:W-:-:S05]  /*2120*/  IMAD.WIDE R4, R4, 0x8, R2 ;  /* 0x0000000804047825 */ /* 0x001fca00078e0202 */
[----:B------:R-:W-:Y:S01]  /*2130*/  STG.E.64 desc[UR6][R4.64], R14 ;  /* 0x0000000e04007986 */ /* 0x000fe2000c101b06 */
[----:B------:R-:W-:Y:S05]  /*2140*/  EXIT ;  /* 0x000000000000794d */ /* 0x000fea0003800000 */
.L_x_0:
        /* <DEDUP_REMOVED lines=9> */
.L_x_87:
[----:B------:R1:W5:Y:S01]  /*21e0*/  LDG.E R11, desc[UR6][R2.64+0x4] ;  /* 0x00000406020b7981 */ /* 0x000362000c1e1900 */
[----:B------:R-:W-:-:S07]  /*21f0*/  MOV R10, R18 ;  /* 0x00000012000a7202 */ /* 0x000fce0000000f00 */
.L_x_88:
[----:B------:R-:W-:Y:S05]  /*2200*/  BSYNC.RECONVERGENT B0 ;  /* 0x0000000000007941 */ /* 0x000fea0003800200 */
.L_x_86:
        /* <DEDUP_REMOVED lines=18> */
[----:B------:R-:W-:-:S12]  /*2330*/  HFMA2 R11, -RZ, RZ, 0, 0 ;  /* 0x00000000ff0b7431 */ /* 0x000fd800000001ff */
[----:B------:R-:W-:Y:S05]  /*2340*/  @P0 BRA `(.L_x_97) ;  /* 0x00000000001c0947 */ /* 0x000fea0003800000 */
[----:B------:R-:W2:Y:S02]  /*2350*/  LDG.E R11, desc[UR6][R2.64+0x4] ;  /* 0x00000406020b7981 */ /* 0x000ea4000c1e1900 */
[----:B--2---:R-:W-:-:S04]  /*2360*/  IMAD.U32 R11, R11, -0x2, RZ ;  /* 0xfffffffe0b0b7824 */ /* 0x004fc800078e00ff */
[----:B------:R-:W-:Y:S01]  /*2370*/  IMAD R11, R7, R11, R4 ;  /* 0x0000000b070b7224 */ /* 0x000fe200078e0204 */
[----:B------:R-:W-:Y:S06]  /*2380*/  BRA `(.L_x_97) ;  /* 0x00000000000c7947 */ /* 0x000fec0003800000 */
.L_x_96:
[----:B------:R-:W-:Y:S01]  /*2390*/  VIADD R11, R4, 0xfffffffe ;  /* 0xfffffffe040b7836 */ /* 0x000fe20000000000 */
[----:B------:R-:W-:Y:S06]  /*23a0*/  BRA `(.L_x_97) ;  /* 0x0000000000047947 */ /* 0x000fec0003800000 */
.L_x_95:
[----:B------:R-:W-:-:S07]  /*23b0*/  IMAD R11, R7, -0x2, R4 ;  /* 0xfffffffe070b7824 */ /* 0x000fce00078e0204 */
.L_x_97:
[----:B------:R-:W-:Y:S05]  /*23c0*/  BSYNC.RECONVERGENT B1 ;  /* 0x0000000000017941 */ /* 0x000fea0003800200 */
.L_x_94:
[----:B------:R-:W-:-:S05]  /*23d0*/  IMAD.WIDE R10, R11, 0x8, R8 ;  /* 0x000000080b0a7825 */ /* 0x000fca00078e0208 */
[----:B------:R2:W5:Y:S01]  /*23e0*/  LDG.E.64 R12, desc[UR6][R10.64] ;  /* 0x000000060a0c7981 */ /* 0x000562000c1e1b00 */
[----:B------:R-:W-:Y:S04]  /*23f0*/  BSSY.RECONVERGENT B1, `(.L_x_98) ;  /* 0x000000e000017945 */ /* 0x000fe80003800200 */
[----:B------:R-:W-:Y:S05]  /*2400*/  @!P1 BRA `(.L_x_99) ;  /* 0x00000000002c9947 */ /* 0x000fea0003800000 */
[----:B------:R-:W-:-:S13]  /*2410*/  ISETP.NE.AND P0, PT, R6, 0x1, PT ;  /* 0x000000010600780c */ /* 0x000fda0003f05270 */
[----:B------:R-:W-:Y:S05]  /*2420*/  @!P0 BRA `(.L_x_100) ;  /* 0x00000000001c8947 */ /* 0x000fea0003800000 */
[----:B------:R-:W-:Y:S02]  /*2430*/  ISETP.NE.AND P0, PT, R6, 0x2, PT ;  /* 0x000000020600780c */ /* 0x000fe40003f05270 */
[----:B--2---:R-:W-:-:S11]  /*2440*/  MOV R11, RZ ;  /* 0x000000ff000b7202 */ /* 0x004fd60000000f00 */
[----:B------:R-:W-:Y:S05]  /*2450*/  @P0 BRA `(.L_x_101) ;  /* 0x00000000001c0947 */ /* 0x000fea0003800000 */
[----:B------:R-:W2:Y:S01]  /*2460*/  LDG.E R11, desc[UR6][R2.64+0x4] ;  /* 0x00000406020b7981 */ /* 0x000ea2000c1e1900 */
[----:B------:R-:W-:-:S04]  /*2470*/  IMAD.MOV R10, RZ, RZ, -R7 ;  /* 0x000000ffff0a7224 */ /* 0x000fc800078e0a07 */
[----:B--2---:R-:W-:Y:S01]  /*2480*/  IMAD R11, R11, R10, R4 ;  /* 0x0000000a0b0b7224 */ /* 0x004fe200078e0204 */
[----:B------:R-:W-:Y:S06]  /*2490*/  BRA `(.L_x_101) ;  /* 0x00000000000c7947 */ /* 0x000fec0003800000 */
.L_x_100:
[----:B--2---:R-:W-:Y:S01]  /*24a0*/  VIADD R11, R4, 0xffffffff ;  /* 0xffffffff040b7836 */ /* 0x004fe20000000000 */
[----:B------:R-:W-:Y:S06]  /*24b0*/  BRA `(.L_x_101) ;  /* 0x0000000000047947 */ /* 0x000fec0003800000 */
.L_x_99:
[----:B--2---:R-:W-:-:S07]  /*24c0*/  IADD3 R11, PT, PT, -R7, R4, RZ ;  /* 0x00000004070b7210 */ /* 0x004fce0007ffe1ff */
.L_x_101:
[----:B------:R-:W-:Y:S05]  /*24d0*/  BSYNC.RECONVERGENT B1 ;  /* 0x0000000000017941 */ /* 0x000fea0003800200 */
.L_x_98:
        /* <DEDUP_REMOVED lines=13> */
.L_x_104:
[----:B------:R-:W-:Y:S01]  /*25b0*/  VIADD R13, R4, 0x1 ;  /* 0x00000001040d7836 */ /* 0x000fe20000000000 */
[----:B------:R-:W-:Y:S06]  /*25c0*/  BRA `(.L_x_105) ;  /* 0x0000000000047947 */ /* 0x000fec0003800000 */
.L_x_103:
[----:B------:R-:W-:-:S07]  /*25d0*/  IADD3 R13, PT, PT, R7, R4, RZ ;  /* 0x00000004070d7210 */ /* 0x000fce0007ffe0ff */
.L_x_105:
[----:B------:R-:W-:Y:S05]  /*25e0*/  BSYNC.RECONVERGENT B1 ;  /* 0x0000000000017941 */ /* 0x000fea0003800200 */
.L_x_102:
        /* <DEDUP_REMOVED lines=14> */
.L_x_108:
[----:B------:R-:W-:Y:S01]  /*26d0*/  IADD3 R13, PT, PT, R4, 0x2, RZ ;  /* 0x00000002040d7810 */ /* 0x000fe20007ffe0ff */
[----:B------:R-:W-:Y:S06]  /*26e0*/  BRA `(.L_x_109) ;  /* 0x0000000000047947 */ /* 0x000fec0003800000 */
.L_x_107:
[----:B------:R-:W-:-:S07]  /*26f0*/  IMAD R13, R7, 0x2, R4 ;  /* 0x00000002070d7824 */ /* 0x000fce00078e0204 */
.L_x_109:
[----:B------:R-:W-:Y:S05]  /*2700*/  BSYNC.RECONVERGENT B1 ;  /* 0x0000000000017941 */ /* 0x000fea0003800200 */
.L_x_106:
        /* <DEDUP_REMOVED lines=22> */
.L_x_111:
[----:B------:R-:W-:Y:S05]  /*2870*/  BSYNC.RECONVERGENT B1 ;  /* 0x0000000000017941 */ /* 0x000fea0003800200 */
.L_x_110:
[----:B------:R-:W-:Y:S01]  /*2880*/  IMAD.MOV.U32 R14, RZ, RZ, R2 ;  /* 0x000000ffff0e7224 */ /* 0x000fe200078e0002 */
[----:B------:R-:W-:Y:S01]  /*2890*/  MOV R15, R3 ;  /* 0x00000003000f7202 */ /* 0x000fe20000000f00 */
[----:B------:R-:W-:Y:S06]  /*28a0*/  BRA `(.L_x_90) ;  /* 0x0000000400287947 */ /* 0x000fec0003800000 */
.L_x_93:
        /* <DEDUP_REMOVED lines=10> */
.L_x_114:
[----:B------:R-:W-:Y:S01]  /*2950*/  VIADD R11, R4, 0x1 ;  /* 0x00000001040b7836 */ /* 0x000fe20000000000 */
[----:B------:R-:W-:Y:S06]  /*2960*/  BRA `(.L_x_115) ;  /* 0x0000000000047947 */ /* 0x000fec0003800000 */
.L_x_113:
[----:B------:R-:W-:-:S07]  /*2970*/  IADD3 R11, PT, PT, R7, R4, RZ ;  /* 0x00000004070b7210 */ /* 0x000fce0007ffe0ff */
.L_x_115:
[----:B------:R-:W-:Y:S05]  /*2980*/  BSYNC.RECONVERGENT B1 ;  /* 0x0000000000017941 */ /* 0x000fea0003800200 */
.L_x_112:
        /* <DEDUP_REMOVED lines=13> */
.L_x_118:
[----:B------:R-:W-:Y:S01]  /*2a60*/  IADD3 R5, PT, PT, R4, -0x1, RZ ;  /* 0xffffffff04057810 */ /* 0x000fe20007ffe0ff */
[----:B------:R-:W-:Y:S06]  /*2a70*/  BRA `(.L_x_119) ;  /* 0x0000000000047947 */ /* 0x000fec0003800000 */
.L_x_117:
[----:B------:R-:W-:-:S07]  /*2a80*/  IMAD.IADD R5, R4, 0x1, -R7 ;  /* 0x0000000104057824 */ /* 0x000fce00078e0a07 */
.L_x_119:
[----:B------:R-:W-:Y:S05]  /*2a90*/  BSYNC.RECONVERGENT B1 ;  /* 0x0000000000017941 */ /* 0x000fea0003800200 */
.L_x_116:
[----:B------:R-:W-:-:S06]  /*2aa0*/  IMAD.WIDE R8, R5, 0x8, R8 ;  /* 0x0000000805087825 */ /* 0x000fcc00078e0208 */
[----:B------:R-:W2:Y:S02]  /*2ab0*/  LDG.E.64 R8, desc[UR6][R8.64] ;  /* 0x0000000608087981 */ /* 0x000ea4000c1e1b00 */
[----:B--2--5:R-:W-:-:S08]  /*2ac0*/  DADD R14, R10, -R8 ;  /* 0x000000000a0e7229 */ /* 0x024fd00000000808 */
[----:B------:R-:W-:Y:S01]  /*2ad0*/  DMUL R14, R14, 0.5 ;  /* 0x3fe000000e0e7828 */ /* 0x000fe20000000000 */
[----:B------:R-:W-:Y:S10]  /*2ae0*/  BRA `(.L_x_90) ;  /* 0x0000000000987947 */ /* 0x000ff40003800000 */
.L_x_92:
        /* <DEDUP_REMOVED lines=12> */
.L_x_122:
[----:B------:R-:W-:Y:S01]  /*2bb0*/  VIADD R5, R4, 0xffffffff ;  /* 0xffffffff04057836 */ /* 0x000fe20000000000 */
[----:B------:R-:W-:Y:S06]  /*2bc0*/  BRA `(.L_x_123) ;  /* 0x0000000000047947 */ /* 0x000fec0003800000 */
.L_x_121:
[----:B------:R-:W-:-:S07]  /*2bd0*/  IMAD.IADD R5, R4, 0x1, -R7 ;  /* 0x0000000104057824 */ /* 0x000fce00078e0a07 */
.L_x_123:
[----:B------:R-:W-:Y:S05]  /*2be0*/  BSYNC.RECONVERGENT B1 ;  /* 0x0000000000017941 */ /* 0x000fea0003800200 */
.L_x_120:
[----:B------:R-:W-:-:S06]  /*2bf0*/  IMAD.WIDE R8, R5, 0x8, R8 ;  /* 0x0000000805087825 */ /* 0x000fcc00078e0208 */
[----:B------:R-:W2:Y:S02]  /*2c00*/  LDG.E.64 R8, desc[UR6][R8.64] ;  /* 0x0000000608087981 */ /* 0x000ea4000c1e1b00 */
[----:B--2--5:R-:W-:Y:S01]  /*2c10*/  DADD R14, R12, -R8 ;  /* 0x000000000c0e7229 */ /* 0x024fe20000000808 */
[----:B------:R-:W-:Y:S10]  /*2c20*/  BRA `(.L_x_90) ;  /* 0x0000000000487947 */ /* 0x000ff40003800000 */
.L_x_91:
[----:B------:R-:W-:Y:S04]  /*2c30*/  BSSY.RECONVERGENT B1, `(.L_x_124) ;  /* 0x000000d000017945 */ /* 0x000fe80003800200 */
[----:B------:R-:W-:Y:S05]  /*2c40*/  @!P1 BRA `(.L_x_125) ;  /* 0x0000000000289947 */ /* 0x000fea0003800000 */
[----:B------:R-:W-:-:S13]  /*2c50*/  ISETP.NE.AND P0, PT, R6, 0x1, PT ;  /* 0x000000010600780c */ /* 0x000fda0003f05270 */
[----:B------:R-:W-:Y:S05]  /*2c60*/  @!P0 BRA `(.L_x_126) ;  /* 0x0000000000188947 */ /* 0x000fea0003800000 */
[----:B------:R-:W-:Y:S02]  /*2c70*/  ISETP.NE.AND P0, PT, R6, 0x2, PT ;  /* 0x000000020600780c */ /* 0x000fe40003f05270 */
[----:B------:R-:W-:-:S11]  /*2c80*/  MOV R5, RZ ;  /* 0x000000ff00057202 */ /* 0x000fd60000000f00 */
[----:B------:R-:W-:Y:S05]  /*2c90*/  @P0 BRA `(.L_x_127) ;  /* 0x0000000000180947 */ /* 0x000fea0003800000 */
[----:B01----:R-:W2:Y:S02]  /*2ca0*/  LDG.E R2, desc[UR6][R2.64+0x4] ;  /* 0x0000040602027981 */ /* 0x003ea4000c1e1900 */
[----:B--2---:R-:W-:Y:S01]  /*2cb0*/  IMAD R5, R7, R2, R4 ;  /* 0x0000000207057224 */ /* 0x004fe200078e0204 */
[----:B------:R-:W-:Y:S06]  /*2cc0*/  BRA `(.L_x_127) ;  /* 0x00000000000c7947 */ /* 0x000fec0003800000 */
.L_x_126:
[----:B------:R-:W-:Y:S01]  /*2cd0*/  VIADD R5, R4, 0x1 ;  /* 0x0000000104057836 */ /* 0x000fe20000000000 */
[----:B------:R-:W-:Y:S06]  /*2ce0*/  BRA `(.L_x_127) ;  /* 0x0000000000047947 */ /* 0x000fec0003800000 */
.L_x_125:
[----:B------:R-:W-:-:S07]  /*2cf0*/  IMAD.IADD R5, R7, 0x1, R4 ;  /* 0x0000000107057824 */ /* 0x000fce00078e0204 */
.L_x_127:
[----:B------:R-:W-:Y:S05]  /*2d00*/  BSYNC.RECONVERGENT B1 ;  /* 0x0000000000017941 */ /* 0x000fea0003800200 */
.L_x_124:
[----:B------:R-:W-:Y:S01]  /*2d10*/  IMAD.WIDE R8, R5, 0x8, R8 ;  /* 0x0000000805087825 */ /* 0x000fe200078e0208 */
[----:B------:R-:W2:Y:S05]  /*2d20*/  LDG.E.64 R12, desc[UR6][R12.64] ;  /* 0x000000060c0c7981 */ /* 0x000eaa000c1e1b00 */
[----:B------:R-:W2:Y:S02]  /*2d30*/  LDG.E.64 R8, desc[UR6][R8.64] ;  /* 0x0000000608087981 */ /* 0x000ea4000c1e1b00 */
[----:B--2---:R-:W-:-:S11]  /*2d40*/  DADD R14, R8, -R12 ;  /* 0x00000000080e7229 */ /* 0x004fd6000000080c */
.L_x_90:
[----:B------:R-:W-:Y:S05]  /*2d50*/  BSYNC.RECONVERGENT B0 ;  /* 0x0000000000007941 */ /* 0x000fea0003800200 */
.L_x_89:
[----:B01----:R-:W0:Y:S02]  /*2d60*/  LDC.64 R2, c[0x0][0x398] ;  /* 0x0000e600ff027b82 */ /* 0x003e240000000a00 */
[----:B0-----:R-:W-:-:S05]  /*2d70*/  IMAD.WIDE R2, R0, 0x8, R2 ;  /* 0x0000000800027825 */ /* 0x001fca00078e0202 */
[----:B------:R-:W-:Y:S01]  /*2d80*/  STG.E.64 desc[UR6][R2.64], R14 ;  /* 0x0000000e02007986 */ /* 0x000fe2000c101b06 */
[----:B------:R-:W-:Y:S05]  /*2d90*/  EXIT ;  /* 0x000000000000794d */ /* 0x000fea0003800000 */
        .weak           $__internal_0_$__cuda_sm20_div_rn_f64_full
        .type           $__internal_0_$__cuda_sm20_div_rn_f64_full,@function
        .size           $__internal_0_$__cuda_sm20_div_rn_f64_full,(.L_x_134 - $__internal_0_$__cuda_sm20_div_rn_f64_full)
$__internal_0_$__cuda_sm20_div_rn_f64_full:
[C---:B------:R-:W-:Y:S01]  /*2da0*/  FSETP.GEU.AND P0, PT, |R5|.reuse, 1.469367938527859385e-39, PT ;  /* 0x001000000500780b */ /* 0x040fe20003f0e200 */
[----:B------:R-:W-:Y:S01]  /*2db0*/  IMAD.U32 R6, RZ, RZ, UR4 ;  /* 0x00000004ff067e24 */ /* 0x000fe2000f8e00ff */
[----:B------:R-:W-:Y:S01]  /*2dc0*/  LOP3.LUT R3, R5, 0x800fffff, RZ, 0xc0, !PT ;  /* 0x800fffff05037812 */ /* 0x000fe200078ec0ff */
[----:B------:R-:W-:Y:S01]  /*2dd0*/  IMAD.MOV.U32 R9, RZ, RZ, R11 ;  /* 0x000000ffff097224 */ /* 0x000fe200078e000b */
[----:B------:R-:W-:Y:S01]  /*2de0*/  MOV R2, UR4 ;  /* 0x0000000400027c02 */ /* 0x000fe20008000f00 */
[----:B------:R-:W-:Y:S01]  /*2df0*/  IMAD.MOV.U32 R16, RZ, RZ, 0x1 ;  /* 0x00000001ff107424 */ /* 0x000fe200078e00ff */
[----:B------:R-:W-:Y:S01]  /*2e00*/  LOP3.LUT R7, R3, 0x3ff00000, RZ, 0xfc, !PT ;  /* 0x3ff0000003077812 */ /* 0x000fe200078efcff */
[----:B------:R-:W-:Y:S01]  /*2e10*/  IMAD.MOV.U32 R3, RZ, RZ, R5 ;  /* 0x000000ffff037224 */ /* 0x000fe200078e0005 */
[----:B------:R-:W-:Y:S01]  /*2e20*/  FSETP.GEU.AND P2, PT, |R9|, 1.469367938527859385e-39, PT ;  /* 0x001000000900780b */ /* 0x000fe20003f4e200 */
[----:B------:R-:W-:Y:S01]  /*2e30*/  BSSY.RECONVERGENT B2, `(.L_x_128) ;  /* 0x0000053000027945 */ /* 0x000fe20003800200 */
[----:B------:R-:W-:-:S02]  /*2e40*/  MOV R8, R10 ;  /* 0x0000000a00087202 */ /* 0x000fc40000000f00 */
[----:B------:R-:W-:Y:S01]  /*2e50*/  LOP3.LUT R13, R9, 0x7ff00000, RZ, 0xc0, !PT ;  /* 0x7ff00000090d7812 */ /* 0x000fe200078ec0ff */
[----:B------:R-:W-:Y:S01]  /*2e60*/  @!P0 DMUL R6, R2, 8.98846567431157953865e+307 ;  /* 0x7fe0000002068828 */ /* 0x000fe20000000000 */
[----:B------:R-:W-:Y:S02]  /*2e70*/  LOP3.LUT R14, R5, 0x7ff00000, RZ, 0xc0, !PT ;  /* 0x7ff00000050e7812 */ /* 0x000fe400078ec0ff */
[----:B------:R-:W-:Y:S02]  /*2e80*/  MOV R5, 0x1ca00000 ;  /* 0x1ca0000000057802 */ /* 0x000fe40000000f00 */
[----:B------:R-:W-:Y:S01]  /*2e90*/  ISETP.GE.U32.AND P1, PT, R13, R14, PT ;  /* 0x0000000e0d00720c */ /* 0x000fe20003f26070 */
[----:B------:R-:W0:Y:S02]  /*2ea0*/  MUFU.RCP64H R17, R7 ;  /* 0x0000000700117308 */ /* 0x000e240000001800 */
[----:B------:R-:W-:-:S04]  /*2eb0*/  @!P2 LOP3.LUT R18, R3, 0x7ff00000, RZ, 0xc0, !PT ;  /* 0x7ff000000312a812 */ /* 0x000fc800078ec0ff */
[----:B------:R-:W-:Y:S01]  /*2ec0*/  @!P2 ISETP.GE.U32.AND P3, PT, R13, R18, PT ;  /* 0x000000120d00a20c */ /* 0x000fe20003f66070 */
[----:B------:R-:W-:-:S03]  /*2ed0*/  @!P2 IMAD.MOV.U32 R18, RZ, RZ, RZ ;  /* 0x000000ffff12a224 */ /* 0x000fc600078e00ff */
[----:B------:R-:W-:-:S04]  /*2ee0*/  @!P2 SEL R15, R5, 0x63400000, !P3 ;  /* 0x63400000050fa807 */ /* 0x000fc80005800000 */
[----:B------:R-:W-:Y:S01]  /*2ef0*/  @!P2 LOP3.LUT R15, R15, 0x80000000, R9, 0xf8, !PT ;  /* 0x800000000f0fa812 */ /* 0x000fe200078ef809 */
[----:B0-----:R-:W-:-:S03]  /*2f00*/  DFMA R10, R16, -R6, 1 ;  /* 0x3ff00000100a742b */ /* 0x001fc60000000806 */
[----:B------:R-:W-:-:S05]  /*2f10*/  @!P2 LOP3.LUT R19, R15, 0x100000, RZ, 0xfc, !PT ;  /* 0x001000000f13a812 */ /* 0x000fca00078efcff */
[----:B------:R-:W-:-:S08]  /*2f20*/  DFMA R10, R10, R10, R10 ;  /* 0x0000000a0a0a722b */ /* 0x000fd0000000000a */
[----:B------:R-:W-:Y:S01]  /*2f30*/  DFMA R16, R16, R10, R16 ;  /* 0x0000000a1010722b */ /* 0x000fe20000000010 */
[----:B------:R-:W-:Y:S01]  /*2f40*/  SEL R11, R5, 0x63400000, !P1 ;  /* 0x63400000050b7807 */ /* 0x000fe20004800000 */
[----:B------:R-:W-:-:S03]  /*2f50*/  IMAD.MOV.U32 R10, RZ, RZ, R8 ;  /* 0x000000ffff0a7224 */ /* 0x000fc600078e0008 */
[----:B------:R-:W-:-:S03]  /*2f60*/  LOP3.LUT R11, R11, 0x800fffff, R9, 0xf8, !PT ;  /* 0x800fffff0b0b7812 */ /* 0x000fc600078ef809 */
[----:B------:R-:W-:-:S03]  /*2f70*/  DFMA R20, R16, -R6, 1 ;  /* 0x3ff000001014742b */ /* 0x000fc60000000806 */
[----:B------:R-:W-:-:S05]  /*2f80*/  @!P2 DFMA R10, R10, 2, -R18 ;  /* 0x400000000a0aa82b */ /* 0x000fca0000000812 */
[----:B------:R-:W-:Y:S01]  /*2f90*/  DFMA R16, R16, R20, R16 ;  /* 0x000000141010722b */ /* 0x000fe20000000010 */
[----:B------:R-:W-:Y:S01]  /*2fa0*/  MOV R21, R13 ;  /* 0x0000000d00157202 */ /* 0x000fe20000000f00 */
[----:B------:R-:W-:Y:S01]  /*2fb0*/  IMAD.MOV.U32 R20, RZ, RZ, R14 ;  /* 0x000000ffff147224 */ /* 0x000fe200078e000e */
[----:B------:R-:W-:Y:S02]  /*2fc0*/  @!P0 LOP3.LUT R20, R7, 0x7ff00000, RZ, 0xc0, !PT ;  /* 0x7ff0000007148812 */ /* 0x000fe400078ec0ff */
[----:B------:R-:W-:Y:S02]  /*2fd0*/  @!P2 LOP3.LUT R21, R11, 0x7ff00000, RZ, 0xc0, !PT ;  /* 0x7ff000000b15a812 */ /* 0x000fe400078ec0ff */
[----:B------:R-:W-:Y:S01]  /*2fe0*/  IADD3 R23, PT, PT, R20, -0x1, RZ ;  /* 0xffffffff14177810 */ /* 0x000fe20007ffe0ff */
[----:B------:R-:W-:Y:S02]  /*2ff0*/  DMUL R18, R16, R10 ;  /* 0x0000000a10127228 */ /* 0x000fe40000000000 */
[----:B------:R-:W-:-:S05]  /*3000*/  VIADD R22, R21, 0xffffffff ;  /* 0xffffffff15167836 */ /* 0x000fca0000000000 */
[----:B------:R-:W-:Y:S01]  /*3010*/  ISETP.GT.U32.AND P0, PT, R22, 0x7feffffe, PT ;  /* 0x7feffffe1600780c */ /* 0x000fe20003f04070 */
[----:B------:R-:W-:-:S03]  /*3020*/  DFMA R14, R18, -R6, R10 ;  /* 0x80000006120e722b */ /* 0x000fc6000000000a */
[----:B------:R-:W-:-:S05]  /*3030*/  ISETP.GT.U32.OR P0, PT, R23, 0x7feffffe, P0 ;  /* 0x7feffffe1700780c */ /* 0x000fca0000704470 */
[----:B------:R-:W-:-:S08]  /*3040*/  DFMA R14, R16, R14, R18 ;  /* 0x0000000e100e722b */ /* 0x000fd00000000012 */
[----:B------:R-:W-:Y:S05]  /*3050*/  @P0 BRA `(.L_x_129) ;  /* 0x00000000006c0947 */ /* 0x000fea0003800000 */
[----:B------:R-:W-:-:S04]  /*3060*/  LOP3.LUT R16, R3, 0x7ff00000, RZ, 0xc0, !PT ;  /* 0x7ff0000003107812 */ /* 0x000fc800078ec0ff */
[CC--:B------:R-:W-:Y:S02]  /*3070*/  VIADDMNMX R8, R13.reuse, -R16.reuse, 0xb9600000, !PT ;  /* 0xb96000000d087446 */ /* 0x0c0fe40007800910 */
[----:B------:R-:W-:Y:S02]  /*3080*/  ISETP.GE.U32.AND P0, PT, R13, R16, PT ;  /* 0x000000100d00720c */ /* 0x000fe40003f06070 */
[----:B------:R-:W-:Y:S02]  /*3090*/  VIMNMX R8, PT, PT, R8, 0x46a00000, PT ;  /* 0x46a0000008087848 */ /* 0x000fe40003fe0100 */
[----:B------:R-:W-:-:S05]  /*30a0*/  SEL R13, R5, 0x63400000, !P0 ;  /* 0x63400000050d7807 */ /* 0x000fca0004000000 */
[----:B------:R-:W-:Y:S01]  /*30b0*/  IMAD.IADD R13, R8, 0x1, -R13 ;  /* 0x00000001080d7824 */ /* 0x000fe200078e0a0d */
[----:B------:R-:W-:-:S03]  /*30c0*/  MOV R8, RZ ;  /* 0x000000ff00087202 */ /* 0x000fc60000000f00 */
[----:B------:R-:W-:-:S06]  /*30d0*/  VIADD R9, R13, 0x7fe00000 ;  /* 0x7fe000000d097836 */ /* 0x000fcc0000000000 */
[----:B------:R-:W-:-:S10]  /*30e0*/  DMUL R16, R14, R8 ;  /* 0x000000080e107228 */ /* 0x000fd40000000000 */
[----:B------:R-:W-:-:S13]  /*30f0*/  FSETP.GTU.AND P0, PT, |R17|, 1.469367938527859385e-39, PT ;  /* 0x001000001100780b */ /* 0x000fda0003f0c200 */
[----:B------:R-:W-:Y:S05]  /*3100*/  @P0 BRA `(.L_x_130) ;  /* 0x0000000000940947 */ /* 0x000fea0003800000 */
[----:B------:R-:W-:Y:S01]  /*3110*/  DFMA R6, R14, -R6, R10 ;  /* 0x800000060e06722b */ /* 0x000fe2000000000a */
[----:B------:R-:W-:-:S09]  /*3120*/  IMAD.MOV.U32 R8, RZ, RZ, RZ ;  /* 0x000000ffff087224 */ /* 0x000fd200078e00ff */
[C---:B------:R-:W-:Y:S02]  /*3130*/  FSETP.NEU.AND P0, PT, R7.reuse, RZ, PT ;  /* 0x000000ff0700720b */ /* 0x040fe40003f0d000 */
[----:B------:R-:W-:-:S04]  /*3140*/  LOP3.LUT R5, R7, 0x80000000, R3, 0x48, !PT ;  /* 0x8000000007057812 */ /* 0x000fc800078e4803 */
[----:B------:R-:W-:-:S07]  /*3150*/  LOP3.LUT R9, R5, R9, RZ, 0xfc, !PT ;  /* 0x0000000905097212 */ /* 0x000fce00078efcff */
[----:B------:R-:W-:Y:S05]  /*3160*/  @!P0 BRA `(.L_x_130) ;  /* 0x00000000007c8947 */ /* 0x000fea0003800000 */
[----:B------:R-:W-:Y:S01]  /*3170*/  IMAD.MOV R3, RZ, RZ, -R13 ;  /* 0x000000ffff037224 */ /* 0x000fe200078e0a0d */
[----:B------:R-:W-:Y:S01]  /*3180*/  MOV R2, RZ ;  /* 0x000000ff00027202 */ /* 0x000fe20000000f00 */
[----:B------:R-:W-:-:S05]  /*3190*/  DMUL.RP R8, R14, R8 ;  /* 0x000000080e087228 */ /* 0x000fca0000008000 */
[----:B------:R-:W-:-:S05]  /*31a0*/  DFMA R2, R16, -R2, R14 ;  /* 0x800000021002722b */ /* 0x000fca000000000e */
[----:B------:R-:W-:Y:S02]  /*31b0*/  LOP3.LUT R5, R9, R5, RZ, 0x3c, !PT ;  /* 0x0000000509057212 */ /* 0x000fe400078e3cff */
[----:B------:R-:W-:-:S04]  /*31c0*/  IADD3 R2, PT, PT, -R13, -0x43300000, RZ ;  /* 0xbcd000000d027810 */ /* 0x000fc80007ffe1ff */
[----:B------:R-:W-:-:S04]  /*31d0*/  FSETP.NEU.AND P0, PT, |R3|, R2, PT ;  /* 0x000000020300720b */ /* 0x000fc80003f0d200 */
[----:B------:R-:W-:Y:S02]  /*31e0*/  FSEL R16, R8, R16, !P0 ;  /* 0x0000001008107208 */ /* 0x000fe40004000000 */
[----:B------:R-:W-:Y:S01]  /*31f0*/  FSEL R17, R5, R17, !P0 ;  /* 0x0000001105117208 */ /* 0x000fe20004000000 */
[----:B------:R-:W-:Y:S06]  /*3200*/  BRA `(.L_x_130) ;  /* 0x0000000000547947 */ /* 0x000fec0003800000 */
.L_x_129:
[----:B------:R-:W-:-:S14]  /*3210*/  DSETP.NAN.AND P0, PT, R8, R8, PT ;  /* 0x000000080800722a */ /* 0x000fdc0003f08000 */
[----:B------:R-:W-:Y:S05]  /*3220*/  @P0 BRA `(.L_x_131) ;  /* 0x0000000000440947 */ /* 0x000fea0003800000 */
[----:B------:R-:W-:-:S14]  /*3230*/  DSETP.NAN.AND P0, PT, R2, R2, PT ;  /* 0x000000020200722a */ /* 0x000fdc0003f08000 */
[----:B------:R-:W-:Y:S05]  /*3240*/  @P0 BRA `(.L_x_132) ;  /* 0x0000000000300947 */ /* 0x000fea0003800000 */
[----:B------:R-:W-:Y:S01]  /*3250*/  ISETP.NE.AND P0, PT, R21, R20, PT ;  /* 0x000000141500720c */ /* 0x000fe20003f05270 */
[----:B------:R-:W-:Y:S02]  /*3260*/  IMAD.MOV.U32 R16, RZ, RZ, 0x0 ;  /* 0x00000000ff107424 */ /* 0x000fe400078e00ff */
[----:B------:R-:W-:-:S10]  /*3270*/  IMAD.MOV.U32 R17, RZ, RZ, -0x80000 ;  /* 0xfff80000ff117424 */ /* 0x000fd400078e00ff */
[----:B------:R-:W-:Y:S05]  /*3280*/  @!P0 BRA `(.L_x_130) ;  /* 0x0000000000348947 */ /* 0x000fea0003800000 */
[----:B------:R-:W-:Y:S02]  /*3290*/  ISETP.NE.AND P0, PT, R21, 0x7ff00000, PT ;  /* 0x7ff000001500780c */ /* 0x000fe40003f05270 */
[----:B------:R-:W-:Y:S02]  /*32a0*/  LOP3.LUT R17, R9, 0x80000000, R3, 0x48, !PT ;  /* 0x8000000009117812 */ /* 0x000fe400078e4803 */
[----:B------:R-:W-:-:S13]  /*32b0*/  ISETP.EQ.OR P0, PT, R20, RZ, !P0 ;  /* 0x000000ff1400720c */ /* 0x000fda0004702670 */
[----:B------:R-:W-:Y:S02]  /*32c0*/  @P0 LOP3.LUT R2, R17, 0x7ff00000, RZ, 0xfc, !PT ;  /* 0x7ff0000011020812 */ /* 0x000fe400078efcff */
[----:B------:R-:W-:Y:S01]  /*32d0*/  @!P0 MOV R16, RZ ;  /* 0x000000ff00108202 */ /* 0x000fe20000000f00 */
[----:B------:R-:W-:Y:S02]  /*32e0*/  @P0 IMAD.MOV.U32 R16, RZ, RZ, RZ ;  /* 0x000000ffff100224 */ /* 0x000fe400078e00ff */
[----:B------:R-:W-:Y:S01]  /*32f0*/  @P0 IMAD.MOV.U32 R17, RZ, RZ, R2 ;  /* 0x000000ffff110224 */ /* 0x000fe200078e0002 */
[----:B------:R-:W-:Y:S06]  /*3300*/  BRA `(.L_x_130) ;  /* 0x0000000000147947 */ /* 0x000fec0003800000 */
.L_x_132:
[----:B------:R-:W-:Y:S02]  /*3310*/  LOP3.LUT R17, R3, 0x80000, RZ, 0xfc, !PT ;  /* 0x0008000003117812 */ /* 0x000fe400078efcff */
[----:B------:R-:W-:Y:S01]  /*3320*/  MOV R16, R2 ;  /* 0x0000000200107202 */ /* 0x000fe20000000f00 */
[----:B------:R-:W-:Y:S06]  /*3330*/  BRA `(.L_x_130) ;  /* 0x0000000000087947 */ /* 0x000fec0003800000 */
.L_x_131:
[----:B------:R-:W-:Y:S01]  /*3340*/  LOP3.LUT R17, R9, 0x80000, RZ, 0xfc, !PT ;  /* 0x0008000009117812 */ /* 0x000fe200078efcff */
[----:B------:R-:W-:-:S07]  /*3350*/  IMAD.MOV.U32 R16, RZ, RZ, R8 ;  /* 0x000000ffff107224 */ /* 0x000fce00078e0008 */
.L_x_130:
[----:B------:R-:W-:Y:S05]  /*3360*/  BSYNC.RECONVERGENT B2 ;  /* 0x0000000000027941 */ /* 0x000fea0003800200 */
.L_x_128:
[----:B------:R-:W-:Y:S01]  /*3370*/  IMAD.MOV.U32 R13, RZ, RZ, 0x0 ;  /* 0x00000000ff0d7424 */ /* 0x000fe200078e00ff */
[----:B------:R-:W-:Y:S01]  /*3380*/  MOV R3, R17 ;  /* 0x0000001100037202 */ /* 0x000fe20000000f00 */
[----:B------:R-:W-:Y:S02]  /*3390*/  IMAD.MOV.U32 R2, RZ, RZ, R16 ;  /* 0x000000ffff027224 */ /* 0x000fe400078e0010 */
[----:B------:R-:W-:Y:S05]  /*33a0*/  RET.REL.NODEC R12 `(batchGradientsKernel) ;  /* 0xffffffcc0c147950 */ /* 0x000fea0003c3ffff */
.L_x_133:
[----:B------:R-:W-:-:S00]  /*33b0*/  BRA `(.L_x_133) ;  /* 0xfffffffc00fc7947 */ /* 0x000fc0000383ffff */
[----:B------:R-:W-:-:S00]  /*33c0*/  NOP ;  /* 0x0000000000007918 */ /* 0x000fc00000000000 */
        /* <DEDUP_REMOVED lines=11> */
.L_x_134:


//--------------------- .nv.shared.reserved.0     --------------------------
	.section	.nv.shared.reserved.0,"aw",@nobits
	.weak		__nv_reservedSMEM_offset_0_alias
	.size		__nv_reservedSMEM_offset_0_alias, 0, 64
	.other		__nv_reservedSMEM_offset_0_alias,@"STO_CUDA_RESERVED_SHARED STV_DEFAULT"
__nv_reservedSMEM_offset_0_alias:
	.zero		0
	.zero		64


//--------------------- .nv.constant0.batchGradientsKernel --------------------------
	.section	.nv.constant0.batchGradientsKernel,"a",@progbits
	.sectionflags	@""
	.align	4
.nv.constant0.batchGradientsKernel:
	.zero		944


//--------------------- SYMBOLS --------------------------

	.type		.nv.reservedSmem.offset0,@object
	.size		.nv.reservedSmem.offset0,0x4
